//
// Generated by NVIDIA NVVM Compiler
//
// Compiler Build ID: CL-36424714
// Cuda compilation tools, release 13.0, V13.0.88
// Based on NVVM 20.0.0
//

.version 9.0
.target sm_100
.address_size 64

	// .globl	_Z14BlockSumKernelILi512EEvPiS0_i
// _ZZN14ReductionBlockIiLi512EE3SumEvE5sdata has been demoted
// _ZZN14ReductionBlockIiLi256EE3SumEvE5sdata has been demoted
// _ZZN14ReductionBlockIiLi128EE3SumEvE5sdata has been demoted
// _ZZN14ReductionBlockIiLi64EE3SumEvE5sdata has been demoted
// _ZZN14ReductionBlockIiLi32EE3SumEvE5sdata has been demoted
// _ZZN14ReductionBlockIiLi16EE3SumEvE5sdata has been demoted
// _ZZN14ReductionBlockIiLi8EE3SumEvE5sdata has been demoted
// _ZZN14ReductionBlockIiLi4EE3SumEvE5sdata has been demoted
// _ZZN14ReductionBlockIiLi2EE3SumEvE5sdata has been demoted

.visible .entry _Z14BlockSumKernelILi512EEvPiS0_i(
	.param .u64 .ptr .align 1 _Z14BlockSumKernelILi512EEvPiS0_i_param_0,
	.param .u64 .ptr .align 1 _Z14BlockSumKernelILi512EEvPiS0_i_param_1,
	.param .u32 _Z14BlockSumKernelILi512EEvPiS0_i_param_2
)
{
	.reg .pred 	%p<13>;
	.reg .b32 	%r<61>;
	.reg .b64 	%rd<11>;
	// demoted variable
	.shared .align 4 .b8 _ZZN14ReductionBlockIiLi512EE3SumEvE5sdata[2048];
	ld.param.u64 	%rd3, [_Z14BlockSumKernelILi512EEvPiS0_i_param_0];
	ld.param.u64 	%rd2, [_Z14BlockSumKernelILi512EEvPiS0_i_param_1];
	ld.param.u32 	%r30, [_Z14BlockSumKernelILi512EEvPiS0_i_param_2];
	cvta.to.global.u64 	%rd1, %rd3;
	mov.u32 	%r1, %ctaid.x;
	shl.b32 	%r32, %r1, 10;
	mov.u32 	%r2, %tid.x;
	or.b32  	%r49, %r32, %r2;
	setp.ge.u32 	%p1, %r49, %r30;
	mov.b32 	%r50, 0;
	@%p1 bra 	$L__BB0_5;
	mov.u32 	%r34, %nctaid.x;
	shl.b32 	%r4, %r34, 10;
	mov.b32 	%r50, 0;
$L__BB0_2:
	mul.wide.u32 	%rd4, %r49, 4;
	add.s64 	%rd5, %rd1, %rd4;
	ld.global.u32 	%r35, [%rd5];
	add.s32 	%r50, %r35, %r50;
	add.s32 	%r8, %r49, 512;
	setp.ge.u32 	%p2, %r8, %r30;
	@%p2 bra 	$L__BB0_4;
	mul.wide.u32 	%rd6, %r8, 4;
	add.s64 	%rd7, %rd1, %rd6;
	ld.global.u32 	%r36, [%rd7];
	add.s32 	%r50, %r36, %r50;
$L__BB0_4:
	add.s32 	%r49, %r49, %r4;
	setp.lt.u32 	%p3, %r49, %r30;
	@%p3 bra 	$L__BB0_2;
$L__BB0_5:
	shl.b32 	%r37, %r2, 2;
	mov.u32 	%r38, _ZZN14ReductionBlockIiLi512EE3SumEvE5sdata;
	add.s32 	%r13, %r38, %r37;
	st.shared.u32 	[%r13], %r50;
	bar.sync 	0;
	setp.gt.u32 	%p4, %r2, 255;
	@%p4 bra 	$L__BB0_7;
	ld.shared.u32 	%r39, [%r13+1024];
	add.s32 	%r50, %r39, %r50;
	st.shared.u32 	[%r13], %r50;
$L__BB0_7:
	bar.sync 	0;
	setp.gt.u32 	%p5, %r2, 127;
	@%p5 bra 	$L__BB0_9;
	ld.shared.u32 	%r40, [%r13+512];
	add.s32 	%r50, %r40, %r50;
	st.shared.u32 	[%r13], %r50;
$L__BB0_9:
	bar.sync 	0;
	setp.gt.u32 	%p6, %r2, 63;
	@%p6 bra 	$L__BB0_11;
	ld.shared.u32 	%r41, [%r13+256];
	add.s32 	%r50, %r41, %r50;
	st.shared.u32 	[%r13], %r50;
$L__BB0_11:
	bar.sync 	0;
	setp.gt.u32 	%p7, %r2, 31;
	@%p7 bra 	$L__BB0_13;
	ld.shared.u32 	%r42, [%r13+128];
	add.s32 	%r50, %r42, %r50;
	st.shared.u32 	[%r13], %r50;
$L__BB0_13:
	bar.sync 	0;
	setp.gt.u32 	%p8, %r2, 15;
	@%p8 bra 	$L__BB0_15;
	ld.shared.u32 	%r43, [%r13+64];
	add.s32 	%r50, %r43, %r50;
	st.shared.u32 	[%r13], %r50;
$L__BB0_15:
	bar.sync 	0;
	setp.gt.u32 	%p9, %r2, 7;
	@%p9 bra 	$L__BB0_17;
	ld.shared.u32 	%r44, [%r13+32];
	add.s32 	%r50, %r44, %r50;
	st.shared.u32 	[%r13], %r50;
$L__BB0_17:
	bar.sync 	0;
	setp.gt.u32 	%p10, %r2, 3;
	@%p10 bra 	$L__BB0_19;
	ld.shared.u32 	%r45, [%r13+16];
	add.s32 	%r50, %r45, %r50;
	st.shared.u32 	[%r13], %r50;
$L__BB0_19:
	bar.sync 	0;
	setp.gt.u32 	%p11, %r2, 1;
	@%p11 bra 	$L__BB0_21;
	ld.shared.u32 	%r46, [%r13+8];
	add.s32 	%r50, %r46, %r50;
	st.shared.u32 	[%r13], %r50;
$L__BB0_21:
	bar.sync 	0;
	setp.ne.s32 	%p12, %r2, 0;
	@%p12 bra 	$L__BB0_23;
	ld.shared.u32 	%r47, [_ZZN14ReductionBlockIiLi512EE3SumEvE5sdata+4];
	add.s32 	%r48, %r47, %r50;
	st.shared.u32 	[_ZZN14ReductionBlockIiLi512EE3SumEvE5sdata], %r48;
	cvta.to.global.u64 	%rd8, %rd2;
	mul.wide.u32 	%rd9, %r1, 4;
	add.s64 	%rd10, %rd8, %rd9;
	st.global.u32 	[%rd10], %r48;
$L__BB0_23:
	ret;

}
	// .globl	_Z14BlockSumKernelILi256EEvPiS0_i
.visible .entry _Z14BlockSumKernelILi256EEvPiS0_i(
	.param .u64 .ptr .align 1 _Z14BlockSumKernelILi256EEvPiS0_i_param_0,
	.param .u64 .ptr .align 1 _Z14BlockSumKernelILi256EEvPiS0_i_param_1,
	.param .u32 _Z14BlockSumKernelILi256EEvPiS0_i_param_2
)
{
	.reg .pred 	%p<12>;
	.reg .b32 	%r<57>;
	.reg .b64 	%rd<11>;
	// demoted variable
	.shared .align 4 .b8 _ZZN14ReductionBlockIiLi256EE3SumEvE5sdata[1024];
	ld.param.u64 	%rd3, [_Z14BlockSumKernelILi256EEvPiS0_i_param_0];
	ld.param.u64 	%rd2, [_Z14BlockSumKernelILi256EEvPiS0_i_param_1];
	ld.param.u32 	%r28, [_Z14BlockSumKernelILi256EEvPiS0_i_param_2];
	cvta.to.global.u64 	%rd1, %rd3;
	mov.u32 	%r1, %ctaid.x;
	shl.b32 	%r30, %r1, 9;
	mov.u32 	%r2, %tid.x;
	add.s32 	%r46, %r30, %r2;
	setp.ge.u32 	%p1, %r46, %r28;
	mov.b32 	%r47, 0;
	@%p1 bra 	$L__BB1_5;
	mov.u32 	%r32, %nctaid.x;
	shl.b32 	%r4, %r32, 9;
	mov.b32 	%r47, 0;
$L__BB1_2:
	mul.wide.u32 	%rd4, %r46, 4;
	add.s64 	%rd5, %rd1, %rd4;
	ld.global.u32 	%r33, [%rd5];
	add.s32 	%r47, %r33, %r47;
	add.s32 	%r8, %r46, 256;
	setp.ge.u32 	%p2, %r8, %r28;
	@%p2 bra 	$L__BB1_4;
	mul.wide.u32 	%rd6, %r8, 4;
	add.s64 	%rd7, %rd1, %rd6;
	ld.global.u32 	%r34, [%rd7];
	add.s32 	%r47, %r34, %r47;
$L__BB1_4:
	add.s32 	%r46, %r46, %r4;
	setp.lt.u32 	%p3, %r46, %r28;
	@%p3 bra 	$L__BB1_2;
$L__BB1_5:
	shl.b32 	%r35, %r2, 2;
	mov.u32 	%r36, _ZZN14ReductionBlockIiLi256EE3SumEvE5sdata;
	add.s32 	%r13, %r36, %r35;
	st.shared.u32 	[%r13], %r47;
	bar.sync 	0;
	bar.sync 	0;
	setp.gt.u32 	%p4, %r2, 127;
	@%p4 bra 	$L__BB1_7;
	ld.shared.u32 	%r37, [%r13+512];
	add.s32 	%r47, %r37, %r47;
	st.shared.u32 	[%r13], %r47;
$L__BB1_7:
	bar.sync 	0;
	setp.gt.u32 	%p5, %r2, 63;
	@%p5 bra 	$L__BB1_9;
	ld.shared.u32 	%r38, [%r13+256];
	add.s32 	%r47, %r38, %r47;
	st.shared.u32 	[%r13], %r47;
$L__BB1_9:
	bar.sync 	0;
	setp.gt.u32 	%p6, %r2, 31;
	@%p6 bra 	$L__BB1_11;
	ld.shared.u32 	%r39, [%r13+128];
	add.s32 	%r47, %r39, %r47;
	st.shared.u32 	[%r13], %r47;
$L__BB1_11:
	bar.sync 	0;
	setp.gt.u32 	%p7, %r2, 15;
	@%p7 bra 	$L__BB1_13;
	ld.shared.u32 	%r40, [%r13+64];
	add.s32 	%r47, %r40, %r47;
	st.shared.u32 	[%r13], %r47;
$L__BB1_13:
	bar.sync 	0;
	setp.gt.u32 	%p8, %r2, 7;
	@%p8 bra 	$L__BB1_15;
	ld.shared.u32 	%r41, [%r13+32];
	add.s32 	%r47, %r41, %r47;
	st.shared.u32 	[%r13], %r47;
$L__BB1_15:
	bar.sync 	0;
	setp.gt.u32 	%p9, %r2, 3;
	@%p9 bra 	$L__BB1_17;
	ld.shared.u32 	%r42, [%r13+16];
	add.s32 	%r47, %r42, %r47;
	st.shared.u32 	[%r13], %r47;
$L__BB1_17:
	bar.sync 	0;
	setp.gt.u32 	%p10, %r2, 1;
	@%p10 bra 	$L__BB1_19;
	ld.shared.u32 	%r43, [%r13+8];
	add.s32 	%r47, %r43, %r47;
	st.shared.u32 	[%r13], %r47;
$L__BB1_19:
	bar.sync 	0;
	setp.ne.s32 	%p11, %r2, 0;
	@%p11 bra 	$L__BB1_21;
	ld.shared.u32 	%r44, [_ZZN14ReductionBlockIiLi256EE3SumEvE5sdata+4];
	add.s32 	%r45, %r44, %r47;
	st.shared.u32 	[_ZZN14ReductionBlockIiLi256EE3SumEvE5sdata], %r45;
	cvta.to.global.u64 	%rd8, %rd2;
	mul.wide.u32 	%rd9, %r1, 4;
	add.s64 	%rd10, %rd8, %rd9;
	st.global.u32 	[%rd10], %r45;
$L__BB1_21:
	ret;

}
	// .globl	_Z14BlockSumKernelILi128EEvPiS0_i
.visible .entry _Z14BlockSumKernelILi128EEvPiS0_i(
	.param .u64 .ptr .align 1 _Z14BlockSumKernelILi128EEvPiS0_i_param_0,
	.param .u64 .ptr .align 1 _Z14BlockSumKernelILi128EEvPiS0_i_param_1,
	.param .u32 _Z14BlockSumKernelILi128EEvPiS0_i_param_2
)
{
	.reg .pred 	%p<11>;
	.reg .b32 	%r<53>;
	.reg .b64 	%rd<11>;
	// demoted variable
	.shared .align 4 .b8 _ZZN14ReductionBlockIiLi128EE3SumEvE5sdata[512];
	ld.param.u64 	%rd3, [_Z14BlockSumKernelILi128EEvPiS0_i_param_0];
	ld.param.u64 	%rd2, [_Z14BlockSumKernelILi128EEvPiS0_i_param_1];
	ld.param.u32 	%r26, [_Z14BlockSumKernelILi128EEvPiS0_i_param_2];
	cvta.to.global.u64 	%rd1, %rd3;
	mov.u32 	%r1, %ctaid.x;
	shl.b32 	%r28, %r1, 8;
	mov.u32 	%r2, %tid.x;
	add.s32 	%r43, %r28, %r2;
	setp.ge.u32 	%p1, %r43, %r26;
	mov.b32 	%r44, 0;
	@%p1 bra 	$L__BB2_5;
	mov.u32 	%r30, %nctaid.x;
	shl.b32 	%r4, %r30, 8;
	mov.b32 	%r44, 0;
$L__BB2_2:
	mul.wide.u32 	%rd4, %r43, 4;
	add.s64 	%rd5, %rd1, %rd4;
	ld.global.u32 	%r31, [%rd5];
	add.s32 	%r44, %r31, %r44;
	add.s32 	%r8, %r43, 128;
	setp.ge.u32 	%p2, %r8, %r26;
	@%p2 bra 	$L__BB2_4;
	mul.wide.u32 	%rd6, %r8, 4;
	add.s64 	%rd7, %rd1, %rd6;
	ld.global.u32 	%r32, [%rd7];
	add.s32 	%r44, %r32, %r44;
$L__BB2_4:
	add.s32 	%r43, %r43, %r4;
	setp.lt.u32 	%p3, %r43, %r26;
	@%p3 bra 	$L__BB2_2;
$L__BB2_5:
	shl.b32 	%r33, %r2, 2;
	mov.u32 	%r34, _ZZN14ReductionBlockIiLi128EE3SumEvE5sdata;
	add.s32 	%r13, %r34, %r33;
	st.shared.u32 	[%r13], %r44;
	bar.sync 	0;
	bar.sync 	0;
	bar.sync 	0;
	setp.gt.u32 	%p4, %r2, 63;
	@%p4 bra 	$L__BB2_7;
	ld.shared.u32 	%r35, [%r13+256];
	add.s32 	%r44, %r35, %r44;
	st.shared.u32 	[%r13], %r44;
$L__BB2_7:
	bar.sync 	0;
	setp.gt.u32 	%p5, %r2, 31;
	@%p5 bra 	$L__BB2_9;
	ld.shared.u32 	%r36, [%r13+128];
	add.s32 	%r44, %r36, %r44;
	st.shared.u32 	[%r13], %r44;
$L__BB2_9:
	bar.sync 	0;
	setp.gt.u32 	%p6, %r2, 15;
	@%p6 bra 	$L__BB2_11;
	ld.shared.u32 	%r37, [%r13+64];
	add.s32 	%r44, %r37, %r44;
	st.shared.u32 	[%r13], %r44;
$L__BB2_11:
	bar.sync 	0;
	setp.gt.u32 	%p7, %r2, 7;
	@%p7 bra 	$L__BB2_13;
	ld.shared.u32 	%r38, [%r13+32];
	add.s32 	%r44, %r38, %r44;
	st.shared.u32 	[%r13], %r44;
$L__BB2_13:
	bar.sync 	0;
	setp.gt.u32 	%p8, %r2, 3;
	@%p8 bra 	$L__BB2_15;
	ld.shared.u32 	%r39, [%r13+16];
	add.s32 	%r44, %r39, %r44;
	st.shared.u32 	[%r13], %r44;
$L__BB2_15:
	bar.sync 	0;
	setp.gt.u32 	%p9, %r2, 1;
	@%p9 bra 	$L__BB2_17;
	ld.shared.u32 	%r40, [%r13+8];
	add.s32 	%r44, %r40, %r44;
	st.shared.u32 	[%r13], %r44;
$L__BB2_17:
	bar.sync 	0;
	setp.ne.s32 	%p10, %r2, 0;
	@%p10 bra 	$L__BB2_19;
	ld.shared.u32 	%r41, [_ZZN14ReductionBlockIiLi128EE3SumEvE5sdata+4];
	add.s32 	%r42, %r41, %r44;
	st.shared.u32 	[_ZZN14ReductionBlockIiLi128EE3SumEvE5sdata], %r42;
	cvta.to.global.u64 	%rd8, %rd2;
	mul.wide.u32 	%rd9, %r1, 4;
	add.s64 	%rd10, %rd8, %rd9;
	st.global.u32 	[%rd10], %r42;
$L__BB2_19:
	ret;

}
	// .globl	_Z14BlockSumKernelILi64EEvPiS0_i
.visible .entry _Z14BlockSumKernelILi64EEvPiS0_i(
	.param .u64 .ptr .align 1 _Z14BlockSumKernelILi64EEvPiS0_i_param_0,
	.param .u64 .ptr .align 1 _Z14BlockSumKernelILi64EEvPiS0_i_param_1,
	.param .u32 _Z14BlockSumKernelILi64EEvPiS0_i_param_2
)
{
	.reg .pred 	%p<10>;
	.reg .b32 	%r<49>;
	.reg .b64 	%rd<11>;
	// demoted variable
	.shared .align 4 .b8 _ZZN14ReductionBlockIiLi64EE3SumEvE5sdata[256];
	ld.param.u64 	%rd3, [_Z14BlockSumKernelILi64EEvPiS0_i_param_0];
	ld.param.u64 	%rd2, [_Z14BlockSumKernelILi64EEvPiS0_i_param_1];
	ld.param.u32 	%r24, [_Z14BlockSumKernelILi64EEvPiS0_i_param_2];
	cvta.to.global.u64 	%rd1, %rd3;
	mov.u32 	%r1, %ctaid.x;
	shl.b32 	%r26, %r1, 7;
	mov.u32 	%r2, %tid.x;
	add.s32 	%r40, %r26, %r2;
	setp.ge.u32 	%p1, %r40, %r24;
	mov.b32 	%r41, 0;
	@%p1 bra 	$L__BB3_5;
	mov.u32 	%r28, %nctaid.x;
	shl.b32 	%r4, %r28, 7;
	mov.b32 	%r41, 0;
$L__BB3_2:
	mul.wide.u32 	%rd4, %r40, 4;
	add.s64 	%rd5, %rd1, %rd4;
	ld.global.u32 	%r29, [%rd5];
	add.s32 	%r41, %r29, %r41;
	add.s32 	%r8, %r40, 64;
	setp.ge.u32 	%p2, %r8, %r24;
	@%p2 bra 	$L__BB3_4;
	mul.wide.u32 	%rd6, %r8, 4;
	add.s64 	%rd7, %rd1, %rd6;
	ld.global.u32 	%r30, [%rd7];
	add.s32 	%r41, %r30, %r41;
$L__BB3_4:
	add.s32 	%r40, %r40, %r4;
	setp.lt.u32 	%p3, %r40, %r24;
	@%p3 bra 	$L__BB3_2;
$L__BB3_5:
	shl.b32 	%r31, %r2, 2;
	mov.u32 	%r32, _ZZN14ReductionBlockIiLi64EE3SumEvE5sdata;
	add.s32 	%r13, %r32, %r31;
	st.shared.u32 	[%r13], %r41;
	bar.sync 	0;
	bar.sync 	0;
	bar.sync 	0;
	bar.sync 	0;
	setp.gt.u32 	%p4, %r2, 31;
	@%p4 bra 	$L__BB3_7;
	ld.shared.u32 	%r33, [%r13+128];
	add.s32 	%r41, %r33, %r41;
	st.shared.u32 	[%r13], %r41;
$L__BB3_7:
	bar.sync 	0;
	setp.gt.u32 	%p5, %r2, 15;
	@%p5 bra 	$L__BB3_9;
	ld.shared.u32 	%r34, [%r13+64];
	add.s32 	%r41, %r34, %r41;
	st.shared.u32 	[%r13], %r41;
$L__BB3_9:
	bar.sync 	0;
	setp.gt.u32 	%p6, %r2, 7;
	@%p6 bra 	$L__BB3_11;
	ld.shared.u32 	%r35, [%r13+32];
	add.s32 	%r41, %r35, %r41;
	st.shared.u32 	[%r13], %r41;
$L__BB3_11:
	bar.sync 	0;
	setp.gt.u32 	%p7, %r2, 3;
	@%p7 bra 	$L__BB3_13;
	ld.shared.u32 	%r36, [%r13+16];
	add.s32 	%r41, %r36, %r41;
	st.shared.u32 	[%r13], %r41;
$L__BB3_13:
	bar.sync 	0;
	setp.gt.u32 	%p8, %r2, 1;
	@%p8 bra 	$L__BB3_15;
	ld.shared.u32 	%r37, [%r13+8];
	add.s32 	%r41, %r37, %r41;
	st.shared.u32 	[%r13], %r41;
$L__BB3_15:
	bar.sync 	0;
	setp.ne.s32 	%p9, %r2, 0;
	@%p9 bra 	$L__BB3_17;
	ld.shared.u32 	%r38, [_ZZN14ReductionBlockIiLi64EE3SumEvE5sdata+4];
	add.s32 	%r39, %r38, %r41;
	st.shared.u32 	[_ZZN14ReductionBlockIiLi64EE3SumEvE5sdata], %r39;
	cvta.to.global.u64 	%rd8, %rd2;
	mul.wide.u32 	%rd9, %r1, 4;
	add.s64 	%rd10, %rd8, %rd9;
	st.global.u32 	[%rd10], %r39;
$L__BB3_17:
	ret;

}
	// .globl	_Z14BlockSumKernelILi32EEvPiS0_i
.visible .entry _Z14BlockSumKernelILi32EEvPiS0_i(
	.param .u64 .ptr .align 1 _Z14BlockSumKernelILi32EEvPiS0_i_param_0,
	.param .u64 .ptr .align 1 _Z14BlockSumKernelILi32EEvPiS0_i_param_1,
	.param .u32 _Z14BlockSumKernelILi32EEvPiS0_i_param_2
)
{
	.reg .pred 	%p<9>;
	.reg .b32 	%r<45>;
	.reg .b64 	%rd<11>;
	// demoted variable
	.shared .align 4 .b8 _ZZN14ReductionBlockIiLi32EE3SumEvE5sdata[128];
	ld.param.u64 	%rd3, [_Z14BlockSumKernelILi32EEvPiS0_i_param_0];
	ld.param.u64 	%rd2, [_Z14BlockSumKernelILi32EEvPiS0_i_param_1];
	ld.param.u32 	%r22, [_Z14BlockSumKernelILi32EEvPiS0_i_param_2];
	cvta.to.global.u64 	%rd1, %rd3;
	mov.u32 	%r1, %ctaid.x;
	shl.b32 	%r24, %r1, 6;
	mov.u32 	%r2, %tid.x;
	add.s32 	%r37, %r24, %r2;
	setp.ge.u32 	%p1, %r37, %r22;
	mov.b32 	%r38, 0;
	@%p1 bra 	$L__BB4_5;
	mov.u32 	%r26, %nctaid.x;
	shl.b32 	%r4, %r26, 6;
	mov.b32 	%r38, 0;
$L__BB4_2:
	mul.wide.u32 	%rd4, %r37, 4;
	add.s64 	%rd5, %rd1, %rd4;
	ld.global.u32 	%r27, [%rd5];
	add.s32 	%r38, %r27, %r38;
	add.s32 	%r8, %r37, 32;
	setp.ge.u32 	%p2, %r8, %r22;
	@%p2 bra 	$L__BB4_4;
	mul.wide.u32 	%rd6, %r8, 4;
	add.s64 	%rd7, %rd1, %rd6;
	ld.global.u32 	%r28, [%rd7];
	add.s32 	%r38, %r28, %r38;
$L__BB4_4:
	add.s32 	%r37, %r37, %r4;
	setp.lt.u32 	%p3, %r37, %r22;
	@%p3 bra 	$L__BB4_2;
$L__BB4_5:
	shl.b32 	%r29, %r2, 2;
	mov.u32 	%r30, _ZZN14ReductionBlockIiLi32EE3SumEvE5sdata;
	add.s32 	%r13, %r30, %r29;
	st.shared.u32 	[%r13], %r38;
	bar.sync 	0;
	bar.sync 	0;
	bar.sync 	0;
	bar.sync 	0;
	bar.sync 	0;
	setp.gt.u32 	%p4, %r2, 15;
	@%p4 bra 	$L__BB4_7;
	ld.shared.u32 	%r31, [%r13+64];
	add.s32 	%r38, %r31, %r38;
	st.shared.u32 	[%r13], %r38;
$L__BB4_7:
	bar.sync 	0;
	setp.gt.u32 	%p5, %r2, 7;
	@%p5 bra 	$L__BB4_9;
	ld.shared.u32 	%r32, [%r13+32];
	add.s32 	%r38, %r32, %r38;
	st.shared.u32 	[%r13], %r38;
$L__BB4_9:
	bar.sync 	0;
	setp.gt.u32 	%p6, %r2, 3;
	@%p6 bra 	$L__BB4_11;
	ld.shared.u32 	%r33, [%r13+16];
	add.s32 	%r38, %r33, %r38;
	st.shared.u32 	[%r13], %r38;
$L__BB4_11:
	bar.sync 	0;
	setp.gt.u32 	%p7, %r2, 1;
	@%p7 bra 	$L__BB4_13;
	ld.shared.u32 	%r34, [%r13+8];
	add.s32 	%r38, %r34, %r38;
	st.shared.u32 	[%r13], %r38;
$L__BB4_13:
	bar.sync 	0;
	setp.ne.s32 	%p8, %r2, 0;
	@%p8 bra 	$L__BB4_15;
	ld.shared.u32 	%r35, [_ZZN14ReductionBlockIiLi32EE3SumEvE5sdata+4];
	add.s32 	%r36, %r35, %r38;
	st.shared.u32 	[_ZZN14ReductionBlockIiLi32EE3SumEvE5sdata], %r36;
	cvta.to.global.u64 	%rd8, %rd2;
	mul.wide.u32 	%rd9, %r1, 4;
	add.s64 	%rd10, %rd8, %rd9;
	st.global.u32 	[%rd10], %r36;
$L__BB4_15:
	ret;

}
	// .globl	_Z14BlockSumKernelILi16EEvPiS0_i
.visible .entry _Z14BlockSumKernelILi16EEvPiS0_i(
	.param .u64 .ptr .align 1 _Z14BlockSumKernelILi16EEvPiS0_i_param_0,
	.param .u64 .ptr .align 1 _Z14BlockSumKernelILi16EEvPiS0_i_param_1,
	.param .u32 _Z14BlockSumKernelILi16EEvPiS0_i_param_2
)
{
	.reg .pred 	%p<8>;
	.reg .b32 	%r<41>;
	.reg .b64 	%rd<11>;
	// demoted variable
	.shared .align 4 .b8 _ZZN14ReductionBlockIiLi16EE3SumEvE5sdata[64];
	ld.param.u64 	%rd3, [_Z14BlockSumKernelILi16EEvPiS0_i_param_0];
	ld.param.u64 	%rd2, [_Z14BlockSumKernelILi16EEvPiS0_i_param_1];
	ld.param.u32 	%r20, [_Z14BlockSumKernelILi16EEvPiS0_i_param_2];
	cvta.to.global.u64 	%rd1, %rd3;
	mov.u32 	%r1, %ctaid.x;
	shl.b32 	%r22, %r1, 5;
	mov.u32 	%r2, %tid.x;
	add.s32 	%r34, %r22, %r2;
	setp.ge.u32 	%p1, %r34, %r20;
	mov.b32 	%r35, 0;
	@%p1 bra 	$L__BB5_5;
	mov.u32 	%r24, %nctaid.x;
	shl.b32 	%r4, %r24, 5;
	mov.b32 	%r35, 0;
$L__BB5_2:
	mul.wide.u32 	%rd4, %r34, 4;
	add.s64 	%rd5, %rd1, %rd4;
	ld.global.u32 	%r25, [%rd5];
	add.s32 	%r35, %r25, %r35;
	add.s32 	%r8, %r34, 16;
	setp.ge.u32 	%p2, %r8, %r20;
	@%p2 bra 	$L__BB5_4;
	mul.wide.u32 	%rd6, %r8, 4;
	add.s64 	%rd7, %rd1, %rd6;
	ld.global.u32 	%r26, [%rd7];
	add.s32 	%r35, %r26, %r35;
$L__BB5_4:
	add.s32 	%r34, %r34, %r4;
	setp.lt.u32 	%p3, %r34, %r20;
	@%p3 bra 	$L__BB5_2;
$L__BB5_5:
	shl.b32 	%r27, %r2, 2;
	mov.u32 	%r28, _ZZN14ReductionBlockIiLi16EE3SumEvE5sdata;
	add.s32 	%r13, %r28, %r27;
	st.shared.u32 	[%r13], %r35;
	bar.sync 	0;
	bar.sync 	0;
	bar.sync 	0;
	bar.sync 	0;
	bar.sync 	0;
	bar.sync 	0;
	setp.gt.u32 	%p4, %r2, 7;
	@%p4 bra 	$L__BB5_7;
	ld.shared.u32 	%r29, [%r13+32];
	add.s32 	%r35, %r29, %r35;
	st.shared.u32 	[%r13], %r35;
$L__BB5_7:
	bar.sync 	0;
	setp.gt.u32 	%p5, %r2, 3;
	@%p5 bra 	$L__BB5_9;
	ld.shared.u32 	%r30, [%r13+16];
	add.s32 	%r35, %r30, %r35;
	st.shared.u32 	[%r13], %r35;
$L__BB5_9:
	bar.sync 	0;
	setp.gt.u32 	%p6, %r2, 1;
	@%p6 bra 	$L__BB5_11;
	ld.shared.u32 	%r31, [%r13+8];
	add.s32 	%r35, %r31, %r35;
	st.shared.u32 	[%r13], %r35;
$L__BB5_11:
	bar.sync 	0;
	setp.ne.s32 	%p7, %r2, 0;
	@%p7 bra 	$L__BB5_13;
	ld.shared.u32 	%r32, [_ZZN14ReductionBlockIiLi16EE3SumEvE5sdata+4];
	add.s32 	%r33, %r32, %r35;
	st.shared.u32 	[_ZZN14ReductionBlockIiLi16EE3SumEvE5sdata], %r33;
	cvta.to.global.u64 	%rd8, %rd2;
	mul.wide.u32 	%rd9, %r1, 4;
	add.s64 	%rd10, %rd8, %rd9;
	st.global.u32 	[%rd10], %r33;
$L__BB5_13:
	ret;

}
	// .globl	_Z14BlockSumKernelILi8EEvPiS0_i
.visible .entry _Z14BlockSumKernelILi8EEvPiS0_i(
	.param .u64 .ptr .align 1 _Z14BlockSumKernelILi8EEvPiS0_i_param_0,
	.param .u64 .ptr .align 1 _Z14BlockSumKernelILi8EEvPiS0_i_param_1,
	.param .u32 _Z14BlockSumKernelILi8EEvPiS0_i_param_2
)
{
	.reg .pred 	%p<7>;
	.reg .b32 	%r<37>;
	.reg .b64 	%rd<11>;
	// demoted variable
	.shared .align 4 .b8 _ZZN14ReductionBlockIiLi8EE3SumEvE5sdata[32];
	ld.param.u64 	%rd3, [_Z14BlockSumKernelILi8EEvPiS0_i_param_0];
	ld.param.u64 	%rd2, [_Z14BlockSumKernelILi8EEvPiS0_i_param_1];
	ld.param.u32 	%r18, [_Z14BlockSumKernelILi8EEvPiS0_i_param_2];
	cvta.to.global.u64 	%rd1, %rd3;
	mov.u32 	%r1, %ctaid.x;
	shl.b32 	%r20, %r1, 4;
	mov.u32 	%r2, %tid.x;
	add.s32 	%r31, %r20, %r2;
	setp.ge.u32 	%p1, %r31, %r18;
	mov.b32 	%r32, 0;
	@%p1 bra 	$L__BB6_5;
	mov.u32 	%r22, %nctaid.x;
	shl.b32 	%r4, %r22, 4;
	mov.b32 	%r32, 0;
$L__BB6_2:
	mul.wide.u32 	%rd4, %r31, 4;
	add.s64 	%rd5, %rd1, %rd4;
	ld.global.u32 	%r23, [%rd5];
	add.s32 	%r32, %r23, %r32;
	add.s32 	%r8, %r31, 8;
	setp.ge.u32 	%p2, %r8, %r18;
	@%p2 bra 	$L__BB6_4;
	mul.wide.u32 	%rd6, %r8, 4;
	add.s64 	%rd7, %rd1, %rd6;
	ld.global.u32 	%r24, [%rd7];
	add.s32 	%r32, %r24, %r32;
$L__BB6_4:
	add.s32 	%r31, %r31, %r4;
	setp.lt.u32 	%p3, %r31, %r18;
	@%p3 bra 	$L__BB6_2;
$L__BB6_5:
	shl.b32 	%r25, %r2, 2;
	mov.u32 	%r26, _ZZN14ReductionBlockIiLi8EE3SumEvE5sdata;
	add.s32 	%r13, %r26, %r25;
	st.shared.u32 	[%r13], %r32;
	bar.sync 	0;
	bar.sync 	0;
	bar.sync 	0;
	bar.sync 	0;
	bar.sync 	0;
	bar.sync 	0;
	bar.sync 	0;
	setp.gt.u32 	%p4, %r2, 3;
	@%p4 bra 	$L__BB6_7;
	ld.shared.u32 	%r27, [%r13+16];
	add.s32 	%r32, %r27, %r32;
	st.shared.u32 	[%r13], %r32;
$L__BB6_7:
	bar.sync 	0;
	setp.gt.u32 	%p5, %r2, 1;
	@%p5 bra 	$L__BB6_9;
	ld.shared.u32 	%r28, [%r13+8];
	add.s32 	%r32, %r28, %r32;
	st.shared.u32 	[%r13], %r32;
$L__BB6_9:
	bar.sync 	0;
	setp.ne.s32 	%p6, %r2, 0;
	@%p6 bra 	$L__BB6_11;
	ld.shared.u32 	%r29, [_ZZN14ReductionBlockIiLi8EE3SumEvE5sdata+4];
	add.s32 	%r30, %r29, %r32;
	st.shared.u32 	[_ZZN14ReductionBlockIiLi8EE3SumEvE5sdata], %r30;
	cvta.to.global.u64 	%rd8, %rd2;
	mul.wide.u32 	%rd9, %r1, 4;
	add.s64 	%rd10, %rd8, %rd9;
	st.global.u32 	[%rd10], %r30;
$L__BB6_11:
	ret;

}
	// .globl	_Z14BlockSumKernelILi4EEvPiS0_i
.visible .entry _Z14BlockSumKernelILi4EEvPiS0_i(
	.param .u64 .ptr .align 1 _Z14BlockSumKernelILi4EEvPiS0_i_param_0,
	.param .u64 .ptr .align 1 _Z14BlockSumKernelILi4EEvPiS0_i_param_1,
	.param .u32 _Z14BlockSumKernelILi4EEvPiS0_i_param_2
)
{
	.reg .pred 	%p<6>;
	.reg .b32 	%r<33>;
	.reg .b64 	%rd<11>;
	// demoted variable
	.shared .align 4 .b8 _ZZN14ReductionBlockIiLi4EE3SumEvE5sdata[16];
	ld.param.u64 	%rd3, [_Z14BlockSumKernelILi4EEvPiS0_i_param_0];
	ld.param.u64 	%rd2, [_Z14BlockSumKernelILi4EEvPiS0_i_param_1];
	ld.param.u32 	%r16, [_Z14BlockSumKernelILi4EEvPiS0_i_param_2];
	cvta.to.global.u64 	%rd1, %rd3;
	mov.u32 	%r1, %ctaid.x;
	shl.b32 	%r18, %r1, 3;
	mov.u32 	%r2, %tid.x;
	add.s32 	%r28, %r18, %r2;
	setp.ge.u32 	%p1, %r28, %r16;
	mov.b32 	%r29, 0;
	@%p1 bra 	$L__BB7_5;
	mov.u32 	%r20, %nctaid.x;
	shl.b32 	%r4, %r20, 3;
	mov.b32 	%r29, 0;
$L__BB7_2:
	mul.wide.u32 	%rd4, %r28, 4;
	add.s64 	%rd5, %rd1, %rd4;
	ld.global.u32 	%r21, [%rd5];
	add.s32 	%r29, %r21, %r29;
	add.s32 	%r8, %r28, 4;
	setp.ge.u32 	%p2, %r8, %r16;
	@%p2 bra 	$L__BB7_4;
	mul.wide.u32 	%rd6, %r8, 4;
	add.s64 	%rd7, %rd1, %rd6;
	ld.global.u32 	%r22, [%rd7];
	add.s32 	%r29, %r22, %r29;
$L__BB7_4:
	add.s32 	%r28, %r28, %r4;
	setp.lt.u32 	%p3, %r28, %r16;
	@%p3 bra 	$L__BB7_2;
$L__BB7_5:
	shl.b32 	%r23, %r2, 2;
	mov.u32 	%r24, _ZZN14ReductionBlockIiLi4EE3SumEvE5sdata;
	add.s32 	%r13, %r24, %r23;
	st.shared.u32 	[%r13], %r29;
	bar.sync 	0;
	bar.sync 	0;
	bar.sync 	0;
	bar.sync 	0;
	bar.sync 	0;
	bar.sync 	0;
	bar.sync 	0;
	bar.sync 	0;
	setp.gt.u32 	%p4, %r2, 1;
	@%p4 bra 	$L__BB7_7;
	ld.shared.u32 	%r25, [%r13+8];
	add.s32 	%r29, %r25, %r29;
	st.shared.u32 	[%r13], %r29;
$L__BB7_7:
	bar.sync 	0;
	setp.ne.s32 	%p5, %r2, 0;
	@%p5 bra 	$L__BB7_9;
	ld.shared.u32 	%r26, [_ZZN14ReductionBlockIiLi4EE3SumEvE5sdata+4];
	add.s32 	%r27, %r26, %r29;
	st.shared.u32 	[_ZZN14ReductionBlockIiLi4EE3SumEvE5sdata], %r27;
	cvta.to.global.u64 	%rd8, %rd2;
	mul.wide.u32 	%rd9, %r1, 4;
	add.s64 	%rd10, %rd8, %rd9;
	st.global.u32 	[%rd10], %r27;
$L__BB7_9:
	ret;

}
	// .globl	_Z14BlockSumKernelILi2EEvPiS0_i
.visible .entry _Z14BlockSumKernelILi2EEvPiS0_i(
	.param .u64 .ptr .align 1 _Z14BlockSumKernelILi2EEvPiS0_i_param_0,
	.param .u64 .ptr .align 1 _Z14BlockSumKernelILi2EEvPiS0_i_param_1,
	.param .u32 _Z14BlockSumKernelILi2EEvPiS0_i_param_2
)
{
	.reg .pred 	%p<5>;
	.reg .b32 	%r<29>;
	.reg .b64 	%rd<11>;
	// demoted variable
	.shared .align 4 .b8 _ZZN14ReductionBlockIiLi2EE3SumEvE5sdata[8];
	ld.param.u64 	%rd3, [_Z14BlockSumKernelILi2EEvPiS0_i_param_0];
	ld.param.u64 	%rd2, [_Z14BlockSumKernelILi2EEvPiS0_i_param_1];
	ld.param.u32 	%r13, [_Z14BlockSumKernelILi2EEvPiS0_i_param_2];
	cvta.to.global.u64 	%rd1, %rd3;
	mov.u32 	%r1, %ctaid.x;
	shl.b32 	%r15, %r1, 2;
	mov.u32 	%r2, %tid.x;
	add.s32 	%r25, %r15, %r2;
	setp.ge.u32 	%p1, %r25, %r13;
	mov.b32 	%r26, 0;
	@%p1 bra 	$L__BB8_5;
	mov.u32 	%r17, %nctaid.x;
	shl.b32 	%r4, %r17, 2;
	mov.b32 	%r26, 0;
$L__BB8_2:
	mul.wide.u32 	%rd4, %r25, 4;
	add.s64 	%rd5, %rd1, %rd4;
	ld.global.u32 	%r18, [%rd5];
	add.s32 	%r26, %r18, %r26;
	add.s32 	%r8, %r25, 2;
	setp.ge.u32 	%p2, %r8, %r13;
	@%p2 bra 	$L__BB8_4;
	mul.wide.u32 	%rd6, %r8, 4;
	add.s64 	%rd7, %rd1, %rd6;
	ld.global.u32 	%r19, [%rd7];
	add.s32 	%r26, %r19, %r26;
$L__BB8_4:
	add.s32 	%r25, %r25, %r4;
	setp.lt.u32 	%p3, %r25, %r13;
	@%p3 bra 	$L__BB8_2;
$L__BB8_5:
	shl.b32 	%r20, %r2, 2;
	mov.u32 	%r21, _ZZN14ReductionBlockIiLi2EE3SumEvE5sdata;
	add.s32 	%r22, %r21, %r20;
	st.shared.u32 	[%r22], %r26;
	bar.sync 	0;
	bar.sync 	0;
	bar.sync 	0;
	bar.sync 	0;
	bar.sync 	0;
	bar.sync 	0;
	bar.sync 	0;
	bar.sync 	0;
	bar.sync 	0;
	setp.ne.s32 	%p4, %r2, 0;
	@%p4 bra 	$L__BB8_7;
	ld.shared.u32 	%r23, [_ZZN14ReductionBlockIiLi2EE3SumEvE5sdata+4];
	add.s32 	%r24, %r23, %r26;
	st.shared.u32 	[_ZZN14ReductionBlockIiLi2EE3SumEvE5sdata], %r24;
	cvta.to.global.u64 	%rd8, %rd2;
	mul.wide.u32 	%rd9, %r1, 4;
	add.s64 	%rd10, %rd8, %rd9;
	st.global.u32 	[%rd10], %r24;
$L__BB8_7:
	ret;

}
	// .globl	_Z14BlockSumKernelILi1EEvPiS0_i
.visible .entry _Z14BlockSumKernelILi1EEvPiS0_i(
	.param .u64 .ptr .align 1 _Z14BlockSumKernelILi1EEvPiS0_i_param_0,
	.param .u64 .ptr .align 1 _Z14BlockSumKernelILi1EEvPiS0_i_param_1,
	.param .u32 _Z14BlockSumKernelILi1EEvPiS0_i_param_2
)
{
	.reg .pred 	%p<5>;
	.reg .b32 	%r<24>;
	.reg .b64 	%rd<9>;

	ld.param.u64 	%rd3, [_Z14BlockSumKernelILi1EEvPiS0_i_param_0];
	ld.param.u64 	%rd4, [_Z14BlockSumKernelILi1EEvPiS0_i_param_1];
	ld.param.u32 	%r12, [_Z14BlockSumKernelILi1EEvPiS0_i_param_2];
	mov.u32 	%r1, %ctaid.x;
	shl.b32 	%r14, %r1, 1;
	mov.u32 	%r2, %tid.x;
	add.s32 	%r20, %r14, %r2;
	setp.ge.u32 	%p1, %r20, %r12;
	mov.b32 	%r21, 0;
	@%p1 bra 	$L__BB9_5;
	mov.u32 	%r16, %nctaid.x;
	shl.b32 	%r4, %r16, 1;
	cvta.to.global.u64 	%rd1, %rd3;
	mov.b32 	%r21, 0;
$L__BB9_2:
	mul.wide.u32 	%rd5, %r20, 4;
	add.s64 	%rd2, %rd1, %rd5;
	ld.global.u32 	%r17, [%rd2];
	add.s32 	%r21, %r17, %r21;
	add.s32 	%r18, %r20, 1;
	setp.ge.u32 	%p2, %r18, %r12;
	@%p2 bra 	$L__BB9_4;
	ld.global.u32 	%r19, [%rd2+4];
	add.s32 	%r21, %r19, %r21;
$L__BB9_4:
	add.s32 	%r20, %r20, %r4;
	setp.lt.u32 	%p3, %r20, %r12;
	@%p3 bra 	$L__BB9_2;
$L__BB9_5:
	bar.sync 	0;
	bar.sync 	0;
	bar.sync 	0;
	bar.sync 	0;
	bar.sync 	0;
	bar.sync 	0;
	bar.sync 	0;
	bar.sync 	0;
	bar.sync 	0;
	setp.ne.s32 	%p4, %r2, 0;
	@%p4 bra 	$L__BB9_7;
	cvta.to.global.u64 	%rd6, %rd4;
	mul.wide.u32 	%rd7, %r1, 4;
	add.s64 	%rd8, %rd6, %rd7;
	st.global.u32 	[%rd8], %r21;
$L__BB9_7:
	ret;

}


// ===== COMPILED SASS (sm_100) =====

	.target	sm_100

	.elftype	@"ET_EXEC"


//--------------------- .note.nv.tkinfo           --------------------------
	.section	.note.nv.tkinfo,"",@"SHT_NOTE"
	.sectionflags	@"SHF_NOTE_NV_TKINFO"
	.tkinfo
        /*0018*/ 	.word	0x00000002
        /*0030*/ 	.string	""
        /*0030*/ 	.string	"ptxas"
        /*0030*/ 	.string	"Cuda compilation tools, release 13.0, V13.0.88"
        /*0030*/ 	.string	"Build cuda_13.0.r13.0/compiler.36424714_0"
        /*0030*/ 	.string	"-arch sm_100 -m 64 "



//--------------------- .note.nv.cuinfo           --------------------------
	.section	.note.nv.cuinfo,"",@"SHT_NOTE"
	.sectionflags	@"SHF_NOTE_NV_CUINFO"
        /*0018*/ 	.short	0x0002
        /*001a*/ 	.short	0x0064
        /*001c*/ 	.short	0x0082
	.zero		2


//--------------------- .nv.info                  --------------------------
	.section	.nv.info,"",@"SHT_CUDA_INFO"
	.align	4


	//----- nvinfo : EIATTR_REGCOUNT
	.align		4
        /*0000*/ 	.byte	0x04, 0x2f
        /*0002*/ 	.short	(.L_1 - .L_0)
	.align		4
.L_0:
        /*0004*/ 	.word	index@(_Z14BlockSumKernelILi512EEvPiS0_i)
        /*0008*/ 	.word	0x0000000e


	//----- nvinfo : EIATTR_FRAME_SIZE
	.align		4
.L_1:
        /*000c*/ 	.byte	0x04, 0x11
        /*000e*/ 	.short	(.L_3 - .L_2)
	.align		4
.L_2:
        /*0010*/ 	.word	index@(_Z14BlockSumKernelILi512EEvPiS0_i)
        /*0014*/ 	.word	0x00000000


	//----- nvinfo : EIATTR_REGCOUNT
	.align		4
.L_3:
        /*0018*/ 	.byte	0x04, 0x2f
        /*001a*/ 	.short	(.L_5 - .L_4)
	.align		4
.L_4:
        /*001c*/ 	.word	index@(_Z14BlockSumKernelILi256EEvPiS0_i)
        /*0020*/ 	.word	0x0000000e


	//----- nvinfo : EIATTR_FRAME_SIZE
	.align		4
.L_5:
        /*0024*/ 	.byte	0x04, 0x11
        /*0026*/ 	.short	(.L_7 - .L_6)
	.align		4
.L_6:
        /*0028*/ 	.word	index@(_Z14BlockSumKernelILi256EEvPiS0_i)
        /*002c*/ 	.word	0x00000000


	//----- nvinfo : EIATTR_REGCOUNT
	.align		4
.L_7:
        /*0030*/ 	.byte	0x04, 0x2f
        /*0032*/ 	.short	(.L_9 - .L_8)
	.align		4
.L_8:
        /*0034*/ 	.word	index@(_Z14BlockSumKernelILi128EEvPiS0_i)
        /*0038*/ 	.word	0x0000000e


	//----- nvinfo : EIATTR_FRAME_SIZE
	.align		4
.L_9:
        /*003c*/ 	.byte	0x04, 0x11
        /*003e*/ 	.short	(.L_11 - .L_10)
	.align		4
.L_10:
        /*0040*/ 	.word	index@(_Z14BlockSumKernelILi128EEvPiS0_i)
        /*0044*/ 	.word	0x00000000


	//----- nvinfo : EIATTR_REGCOUNT
	.align		4
.L_11:
        /*0048*/ 	.byte	0x04, 0x2f
        /*004a*/ 	.short	(.L_13 - .L_12)
	.align		4
.L_12:
        /*004c*/ 	.word	index@(_Z14BlockSumKernelILi64EEvPiS0_i)
        /*0050*/ 	.word	0x0000000e


	//----- nvinfo : EIATTR_FRAME_SIZE
	.align		4
.L_13:
        /*0054*/ 	.byte	0x04, 0x11
        /*0056*/ 	.short	(.L_15 - .L_14)
	.align		4
.L_14:
        /*0058*/ 	.word	index@(_Z14BlockSumKernelILi64EEvPiS0_i)
        /*005c*/ 	.word	0x00000000


	//----- nvinfo : EIATTR_REGCOUNT
	.align		4
.L_15:
        /*0060*/ 	.byte	0x04, 0x2f
        /*0062*/ 	.short	(.L_17 - .L_16)
	.align		4
.L_16:
        /*0064*/ 	.word	index@(_Z14BlockSumKernelILi32EEvPiS0_i)
        /*0068*/ 	.word	0x0000000e


	//----- nvinfo : EIATTR_FRAME_SIZE
	.align		4
.L_17:
        /*006c*/ 	.byte	0x04, 0x11
        /*006e*/ 	.short	(.L_19 - .L_18)
	.align		4
.L_18:
        /*0070*/ 	.word	index@(_Z14BlockSumKernelILi32EEvPiS0_i)
        /*0074*/ 	.word	0x00000000


	//----- nvinfo : EIATTR_REGCOUNT
	.align		4
.L_19:
        /*0078*/ 	.byte	0x04, 0x2f
        /*007a*/ 	.short	(.L_21 - .L_20)
	.align		4
.L_20:
        /*007c*/ 	.word	index@(_Z14BlockSumKernelILi16EEvPiS0_i)
        /*0080*/ 	.word	0x0000000e


	//----- nvinfo : EIATTR_FRAME_SIZE
	.align		4
.L_21:
        /*0084*/ 	.byte	0x04, 0x11
        /*0086*/ 	.short	(.L_23 - .L_22)
	.align		4
.L_22:
        /*0088*/ 	.word	index@(_Z14BlockSumKernelILi16EEvPiS0_i)
        /*008c*/ 	.word	0x00000000


	//----- nvinfo : EIATTR_REGCOUNT
	.align		4
.L_23:
        /*0090*/ 	.byte	0x04, 0x2f
        /*0092*/ 	.short	(.L_25 - .L_24)
	.align		4
.L_24:
        /*0094*/ 	.word	index@(_Z14BlockSumKernelILi8EEvPiS0_i)
        /*0098*/ 	.word	0x0000000e


	//----- nvinfo : EIATTR_FRAME_SIZE
	.align		4
.L_25:
        /*009c*/ 	.byte	0x04, 0x11
        /*009e*/ 	.short	(.L_27 - .L_26)
	.align		4
.L_26:
        /*00a0*/ 	.word	index@(_Z14BlockSumKernelILi8EEvPiS0_i)
        /*00a4*/ 	.word	0x00000000


	//----- nvinfo : EIATTR_REGCOUNT
	.align		4
.L_27:
        /*00a8*/ 	.byte	0x04, 0x2f
        /*00aa*/ 	.short	(.L_29 - .L_28)
	.align		4
.L_28:
        /*00ac*/ 	.word	index@(_Z14BlockSumKernelILi4EEvPiS0_i)
        /*00b0*/ 	.word	0x0000000e


	//----- nvinfo : EIATTR_FRAME_SIZE
	.align		4
.L_29:
        /*00b4*/ 	.byte	0x04, 0x11
        /*00b6*/ 	.short	(.L_31 - .L_30)
	.align		4
.L_30:
        /*00b8*/ 	.word	index@(_Z14BlockSumKernelILi4EEvPiS0_i)
        /*00bc*/ 	.word	0x00000000


	//----- nvinfo : EIATTR_REGCOUNT
	.align		4
.L_31:
        /*00c0*/ 	.byte	0x04, 0x2f
        /*00c2*/ 	.short	(.L_33 - .L_32)
	.align		4
.L_32:
        /*00c4*/ 	.word	index@(_Z14BlockSumKernelILi2EEvPiS0_i)
        /*00c8*/ 	.word	0x0000000e


	//----- nvinfo : EIATTR_FRAME_SIZE
	.align		4
.L_33:
        /*00cc*/ 	.byte	0x04, 0x11
        /*00ce*/ 	.short	(.L_35 - .L_34)
	.align		4
.L_34:
        /*00d0*/ 	.word	index@(_Z14BlockSumKernelILi2EEvPiS0_i)
        /*00d4*/ 	.word	0x00000000


	//----- nvinfo : EIATTR_REGCOUNT
	.align		4
.L_35:
        /*00d8*/ 	.byte	0x04, 0x2f
        /*00da*/ 	.short	(.L_37 - .L_36)
	.align		4
.L_36:
        /*00dc*/ 	.word	index@(_Z14BlockSumKernelILi1EEvPiS0_i)
        /*00e0*/ 	.word	0x0000000e


	//----- nvinfo : EIATTR_FRAME_SIZE
	.align		4
.L_37:
        /*00e4*/ 	.byte	0x04, 0x11
        /*00e6*/ 	.short	(.L_39 - .L_38)
	.align		4
.L_38:
        /*00e8*/ 	.word	index@(_Z14BlockSumKernelILi1EEvPiS0_i)
        /*00ec*/ 	.word	0x00000000


	//----- nvinfo : EIATTR_MIN_STACK_SIZE
	.align		4
.L_39:
        /*00f0*/ 	.byte	0x04, 0x12
        /*00f2*/ 	.short	(.L_41 - .L_40)
	.align		4
.L_40:
        /*00f4*/ 	.word	index@(_Z14BlockSumKernelILi1EEvPiS0_i)
        /*00f8*/ 	.word	0x00000000


	//----- nvinfo : EIATTR_MIN_STACK_SIZE
	.align		4
.L_41:
        /*00fc*/ 	.byte	0x04, 0x12
        /*00fe*/ 	.short	(.L_43 - .L_42)
	.align		4
.L_42:
        /*0100*/ 	.word	index@(_Z14BlockSumKernelILi2EEvPiS0_i)
        /*0104*/ 	.word	0x00000000


	//----- nvinfo : EIATTR_MIN_STACK_SIZE
	.align		4
.L_43:
        /*0108*/ 	.byte	0x04, 0x12
        /*010a*/ 	.short	(.L_45 - .L_44)
	.align		4
.L_44:
        /*010c*/ 	.word	index@(_Z14BlockSumKernelILi4EEvPiS0_i)
        /*0110*/ 	.word	0x00000000


	//----- nvinfo : EIATTR_MIN_STACK_SIZE
	.align		4
.L_45:
        /*0114*/ 	.byte	0x04, 0x12
        /*0116*/ 	.short	(.L_47 - .L_46)
	.align		4
.L_46:
        /*0118*/ 	.word	index@(_Z14BlockSumKernelILi8EEvPiS0_i)
        /*011c*/ 	.word	0x00000000


	//----- nvinfo : EIATTR_MIN_STACK_SIZE
	.align		4
.L_47:
        /*0120*/ 	.byte	0x04, 0x12
        /*0122*/ 	.short	(.L_49 - .L_48)
	.align		4
.L_48:
        /*0124*/ 	.word	index@(_Z14BlockSumKernelILi16EEvPiS0_i)
        /*0128*/ 	.word	0x00000000


	//----- nvinfo : EIATTR_MIN_STACK_SIZE
	.align		4
.L_49:
        /*012c*/ 	.byte	0x04, 0x12
        /*012e*/ 	.short	(.L_51 - .L_50)
	.align		4
.L_50:
        /*0130*/ 	.word	index@(_Z14BlockSumKernelILi32EEvPiS0_i)
        /*0134*/ 	.word	0x00000000


	//----- nvinfo : EIATTR_MIN_STACK_SIZE
	.align		4
.L_51:
        /*0138*/ 	.byte	0x04, 0x12
        /*013a*/ 	.short	(.L_53 - .L_52)
	.align		4
.L_52:
        /*013c*/ 	.word	index@(_Z14BlockSumKernelILi64EEvPiS0_i)
        /*0140*/ 	.word	0x00000000


	//----- nvinfo : EIATTR_MIN_STACK_SIZE
	.align		4
.L_53:
        /*0144*/ 	.byte	0x04, 0x12
        /*0146*/ 	.short	(.L_55 - .L_54)
	.align		4
.L_54:
        /*0148*/ 	.word	index@(_Z14BlockSumKernelILi128EEvPiS0_i)
        /*014c*/ 	.word	0x00000000


	//----- nvinfo : EIATTR_MIN_STACK_SIZE
	.align		4
.L_55:
        /*0150*/ 	.byte	0x04, 0x12
        /*0152*/ 	.short	(.L_57 - .L_56)
	.align		4
.L_56:
        /*0154*/ 	.word	index@(_Z14BlockSumKernelILi256EEvPiS0_i)
        /*0158*/ 	.word	0x00000000


	//----- nvinfo : EIATTR_MIN_STACK_SIZE
	.align		4
.L_57:
        /*015c*/ 	.byte	0x04, 0x12
        /*015e*/ 	.short	(.L_59 - .L_58)
	.align		4
.L_58:
        /*0160*/ 	.word	index@(_Z14BlockSumKernelILi512EEvPiS0_i)
        /*0164*/ 	.word	0x00000000
.L_59:


//--------------------- .nv.compat                --------------------------
	.section	.nv.compat,"",@"SHT_CUDA_COMPAT_INFO"
	.align	4
        /*0000*/ 	.byte	0x02, 0x09, 0x00, 0x00, 0x02, 0x02, 0x01, 0x00, 0x02, 0x05, 0x05, 0x00, 0x03, 0x07, 0x01, 0x01
        /*0010*/ 	.byte	0x02, 0x03, 0x00, 0x00, 0x02, 0x06, 0x01, 0x00, 0x04, 0x0b, 0x08, 0x00, 0x09, 0x00, 0x00, 0x00
        /*0020*/ 	.byte	0x00, 0x00, 0x00, 0x00


//--------------------- .nv.info._Z14BlockSumKernelILi1EEvPiS0_i --------------------------
	.section	.nv.info._Z14BlockSumKernelILi1EEvPiS0_i,"",@"SHT_CUDA_INFO"
	.sectionflags	@""
	.align	4


	//----- nvinfo : EIATTR_CUDA_API_VERSION
	.align		4
        /*0000*/ 	.byte	0x04, 0x37
        /*0002*/ 	.short	(.L_61 - .L_60)
.L_60:
        /*0004*/ 	.word	0x00000082


	//----- nvinfo : EIATTR_KPARAM_INFO
	.align		4
.L_61:
        /*0008*/ 	.byte	0x04, 0x17
        /*000a*/ 	.short	(.L_63 - .L_62)
.L_62:
        /*000c*/ 	.word	0x00000000
        /*0010*/ 	.short	0x0002
        /*0012*/ 	.short	0x0010
        /*0014*/ 	.byte	0x00, 0xf0, 0x11, 0x00


	//----- nvinfo : EIATTR_KPARAM_INFO
	.align		4
.L_63:
        /*0018*/ 	.byte	0x04, 0x17
        /*001a*/ 	.short	(.L_65 - .L_64)
.L_64:
        /*001c*/ 	.word	0x00000000
        /*0020*/ 	.short	0x0001
        /*0022*/ 	.short	0x0008
        /*0024*/ 	.byte	0x00, 0xf5, 0x21, 0x00


	//----- nvinfo : EIATTR_KPARAM_INFO
	.align		4
.L_65:
        /*0028*/ 	.byte	0x04, 0x17
        /*002a*/ 	.short	(.L_67 - .L_66)
.L_66:
        /*002c*/ 	.word	0x00000000
        /*0030*/ 	.short	0x0000
        /*0032*/ 	.short	0x0000
        /*0034*/ 	.byte	0x00, 0xf5, 0x21, 0x00


	//----- nvinfo : EIATTR_SPARSE_MMA_MASK
	.align		4
.L_67:
        /*0038*/ 	.byte	0x03, 0x50
        /*003a*/ 	.short	0x0000


	//----- nvinfo : EIATTR_MAXREG_COUNT
	.align		4
        /*003c*/ 	.byte	0x03, 0x1b
        /*003e*/ 	.short	0x00ff


	//----- nvinfo : EIATTR_NUM_BARRIERS
	.align		4
        /*0040*/ 	.byte	0x02, 0x4c
        /*0042*/ 	.byte	0x01
	.zero		1


	//----- nvinfo : EIATTR_MERCURY_ISA_VERSION
	.align		4
        /*0044*/ 	.byte	0x03, 0x5f
        /*0046*/ 	.short	0x0101


	//----- nvinfo : EIATTR_VRC_CTA_INIT_COUNT
	.align		4
        /*0048*/ 	.byte	0x02, 0x4a
	.zero		1
	.zero		1


	//----- nvinfo : EIATTR_EXIT_INSTR_OFFSETS
	.align		4
        /*004c*/ 	.byte	0x04, 0x1c
        /*004e*/ 	.short	(.L_69 - .L_68)


	//   ....[0]....
.L_68:
        /*0050*/ 	.word	0x00000230


	//   ....[1]....
        /*0054*/ 	.word	0x00000270


	//----- nvinfo : EIATTR_CRS_STACK_SIZE
	.align		4
.L_69:
        /*0058*/ 	.byte	0x04, 0x1e
        /*005a*/ 	.short	(.L_71 - .L_70)
.L_70:
        /*005c*/ 	.word	0x00000000


	//----- nvinfo : EIATTR_CBANK_PARAM_SIZE
	.align		4
.L_71:
        /*0060*/ 	.byte	0x03, 0x19
        /*0062*/ 	.short	0x0014


	//----- nvinfo : EIATTR_PARAM_CBANK
	.align		4
        /*0064*/ 	.byte	0x04, 0x0a
        /*0066*/ 	.short	(.L_73 - .L_72)
	.align		4
.L_72:
        /*0068*/ 	.word	index@(.nv.constant0._Z14BlockSumKernelILi1EEvPiS0_i)
        /*006c*/ 	.short	0x0380
        /*006e*/ 	.short	0x0014


	//----- nvinfo : EIATTR_SW_WAR
	.align		4
.L_73:
        /*0070*/ 	.byte	0x04, 0x36
        /*0072*/ 	.short	(.L_75 - .L_74)
.L_74:
        /*0074*/ 	.word	0x00000008
.L_75:


//--------------------- .nv.info._Z14BlockSumKernelILi2EEvPiS0_i --------------------------
	.section	.nv.info._Z14BlockSumKernelILi2EEvPiS0_i,"",@"SHT_CUDA_INFO"
	.sectionflags	@""
	.align	4


	//----- nvinfo : EIATTR_CUDA_API_VERSION
	.align		4
        /*0000*/ 	.byte	0x04, 0x37
        /*0002*/ 	.short	(.L_77 - .L_76)
.L_76:
        /*0004*/ 	.word	0x00000082


	//----- nvinfo : EIATTR_KPARAM_INFO
	.align		4
.L_77:
        /*0008*/ 	.byte	0x04, 0x17
        /*000a*/ 	.short	(.L_79 - .L_78)
.L_78:
        /*000c*/ 	.word	0x00000000
        /*0010*/ 	.short	0x0002
        /*0012*/ 	.short	0x0010
        /*0014*/ 	.byte	0x00, 0xf0, 0x11, 0x00


	//----- nvinfo : EIATTR_KPARAM_INFO
	.align		4
.L_79:
        /*0018*/ 	.byte	0x04, 0x17
        /*001a*/ 	.short	(.L_81 - .L_80)
.L_80:
        /*001c*/ 	.word	0x00000000
        /*0020*/ 	.short	0x0001
        /*0022*/ 	.short	0x0008
        /*0024*/ 	.byte	0x00, 0xf5, 0x21, 0x00


	//----- nvinfo : EIATTR_KPARAM_INFO
	.align		4
.L_81:
        /*0028*/ 	.byte	0x04, 0x17
        /*002a*/ 	.short	(.L_83 - .L_82)
.L_82:
        /*002c*/ 	.word	0x00000000
        /*0030*/ 	.short	0x0000
        /*0032*/ 	.short	0x0000
        /*0034*/ 	.byte	0x00, 0xf5, 0x21, 0x00


	//----- nvinfo : EIATTR_SPARSE_MMA_MASK
	.align		4
.L_83:
        /*0038*/ 	.byte	0x03, 0x50
        /*003a*/ 	.short	0x0000


	//----- nvinfo : EIATTR_MAXREG_COUNT
	.align		4
        /*003c*/ 	.byte	0x03, 0x1b
        /*003e*/ 	.short	0x00ff


	//----- nvinfo : EIATTR_NUM_BARRIERS
	.align		4
        /*0040*/ 	.byte	0x02, 0x4c
        /*0042*/ 	.byte	0x01
	.zero		1


	//----- nvinfo : EIATTR_MERCURY_ISA_VERSION
	.align		4
        /*0044*/ 	.byte	0x03, 0x5f
        /*0046*/ 	.short	0x0101


	//----- nvinfo : EIATTR_VRC_CTA_INIT_COUNT
	.align		4
        /*0048*/ 	.byte	0x02, 0x4a
	.zero		1
	.zero		1


	//----- nvinfo : EIATTR_EXIT_INSTR_OFFSETS
	.align		4
        /*004c*/ 	.byte	0x04, 0x1c
        /*004e*/ 	.short	(.L_85 - .L_84)


	//   ....[0]....
.L_84:
        /*0050*/ 	.word	0x00000290


	//   ....[1]....
        /*0054*/ 	.word	0x00000300


	//----- nvinfo : EIATTR_CRS_STACK_SIZE
	.align		4
.L_85:
        /*0058*/ 	.byte	0x04, 0x1e
        /*005a*/ 	.short	(.L_87 - .L_86)
.L_86:
        /*005c*/ 	.word	0x00000000


	//----- nvinfo : EIATTR_CBANK_PARAM_SIZE
	.align		4
.L_87:
        /*0060*/ 	.byte	0x03, 0x19
        /*0062*/ 	.short	0x0014


	//----- nvinfo : EIATTR_PARAM_CBANK
	.align		4
        /*0064*/ 	.byte	0x04, 0x0a
        /*0066*/ 	.short	(.L_89 - .L_88)
	.align		4
.L_88:
        /*0068*/ 	.word	index@(.nv.constant0._Z14BlockSumKernelILi2EEvPiS0_i)
        /*006c*/ 	.short	0x0380
        /*006e*/ 	.short	0x0014


	//----- nvinfo : EIATTR_SW_WAR
	.align		4
.L_89:
        /*0070*/ 	.byte	0x04, 0x36
        /*0072*/ 	.short	(.L_91 - .L_90)
.L_90:
        /*0074*/ 	.word	0x00000008
.L_91:


//--------------------- .nv.info._Z14BlockSumKernelILi4EEvPiS0_i --------------------------
	.section	.nv.info._Z14BlockSumKernelILi4EEvPiS0_i,"",@"SHT_CUDA_INFO"
	.sectionflags	@""
	.align	4


	//----- nvinfo : EIATTR_CUDA_API_VERSION
	.align		4
        /*0000*/ 	.byte	0x04, 0x37
        /*0002*/ 	.short	(.L_93 - .L_92)
.L_92:
        /*0004*/ 	.word	0x00000082


	//----- nvinfo : EIATTR_KPARAM_INFO
	.align		4
.L_93:
        /*0008*/ 	.byte	0x04, 0x17
        /*000a*/ 	.short	(.L_95 - .L_94)
.L_94:
        /*000c*/ 	.word	0x00000000
        /*0010*/ 	.short	0x0002
        /*0012*/ 	.short	0x0010
        /*0014*/ 	.byte	0x00, 0xf0, 0x11, 0x00


	//----- nvinfo : EIATTR_KPARAM_INFO
	.align		4
.L_95:
        /*0018*/ 	.byte	0x04, 0x17
        /*001a*/ 	.short	(.L_97 - .L_96)
.L_96:
        /*001c*/ 	.word	0x00000000
        /*0020*/ 	.short	0x0001
        /*0022*/ 	.short	0x0008
        /*0024*/ 	.byte	0x00, 0xf5, 0x21, 0x00


	//----- nvinfo : EIATTR_KPARAM_INFO
	.align		4
.L_97:
        /*0028*/ 	.byte	0x04, 0x17
        /*002a*/ 	.short	(.L_99 - .L_98)
.L_98:
        /*002c*/ 	.word	0x00000000
        /*0030*/ 	.short	0x0000
        /*0032*/ 	.short	0x0000
        /*0034*/ 	.byte	0x00, 0xf5, 0x21, 0x00


	//----- nvinfo : EIATTR_SPARSE_MMA_MASK
	.align		4
.L_99:
        /*0038*/ 	.byte	0x03, 0x50
        /*003a*/ 	.short	0x0000


	//----- nvinfo : EIATTR_MAXREG_COUNT
	.align		4
        /*003c*/ 	.byte	0x03, 0x1b
        /*003e*/ 	.short	0x00ff


	//----- nvinfo : EIATTR_NUM_BARRIERS
	.align		4
        /*0040*/ 	.byte	0x02, 0x4c
        /*0042*/ 	.byte	0x01
	.zero		1


	//----- nvinfo : EIATTR_MERCURY_ISA_VERSION
	.align		4
        /*0044*/ 	.byte	0x03, 0x5f
        /*0046*/ 	.short	0x0101


	//----- nvinfo : EIATTR_VRC_CTA_INIT_COUNT
	.align		4
        /*0048*/ 	.byte	0x02, 0x4a
	.zero		1
	.zero		1


	//----- nvinfo : EIATTR_EXIT_INSTR_OFFSETS
	.align		4
        /*004c*/ 	.byte	0x04, 0x1c
        /*004e*/ 	.short	(.L_101 - .L_100)


	//   ....[0]....
.L_100:
        /*0050*/ 	.word	0x000002e0


	//   ....[1]....
        /*0054*/ 	.word	0x00000350


	//----- nvinfo : EIATTR_CRS_STACK_SIZE
	.align		4
.L_101:
        /*0058*/ 	.byte	0x04, 0x1e
        /*005a*/ 	.short	(.L_103 - .L_102)
.L_102:
        /*005c*/ 	.word	0x00000000


	//----- nvinfo : EIATTR_CBANK_PARAM_SIZE
	.align		4
.L_103:
        /*0060*/ 	.byte	0x03, 0x19
        /*0062*/ 	.short	0x0014


	//----- nvinfo : EIATTR_PARAM_CBANK
	.align		4
        /*0064*/ 	.byte	0x04, 0x0a
        /*0066*/ 	.short	(.L_105 - .L_104)
	.align		4
.L_104:
        /*0068*/ 	.word	index@(.nv.constant0._Z14BlockSumKernelILi4EEvPiS0_i)
        /*006c*/ 	.short	0x0380
        /*006e*/ 	.short	0x0014


	//----- nvinfo : EIATTR_SW_WAR
	.align		4
.L_105:
        /*0070*/ 	.byte	0x04, 0x36
        /*0072*/ 	.short	(.L_107 - .L_106)
.L_106:
        /*0074*/ 	.word	0x00000008
.L_107:


//--------------------- .nv.info._Z14BlockSumKernelILi8EEvPiS0_i --------------------------
	.section	.nv.info._Z14BlockSumKernelILi8EEvPiS0_i,"",@"SHT_CUDA_INFO"
	.sectionflags	@""
	.align	4


	//----- nvinfo : EIATTR_CUDA_API_VERSION
	.align		4
        /*0000*/ 	.byte	0x04, 0x37
        /*0002*/ 	.short	(.L_109 - .L_108)
.L_108:
        /*0004*/ 	.word	0x00000082


	//----- nvinfo : EIATTR_KPARAM_INFO
	.align		4
.L_109:
        /*0008*/ 	.byte	0x04, 0x17
        /*000a*/ 	.short	(.L_111 - .L_110)
.L_110:
        /*000c*/ 	.word	0x00000000
        /*0010*/ 	.short	0x0002
        /*0012*/ 	.short	0x0010
        /*0014*/ 	.byte	0x00, 0xf0, 0x11, 0x00


	//----- nvinfo : EIATTR_KPARAM_INFO
	.align		4
.L_111:
        /*0018*/ 	.byte	0x04, 0x17
        /*001a*/ 	.short	(.L_113 - .L_112)
.L_112:
        /*001c*/ 	.word	0x00000000
        /*0020*/ 	.short	0x0001
        /*0022*/ 	.short	0x0008
        /*0024*/ 	.byte	0x00, 0xf5, 0x21, 0x00


	//----- nvinfo : EIATTR_KPARAM_INFO
	.align		4
.L_113:
        /*0028*/ 	.byte	0x04, 0x17
        /*002a*/ 	.short	(.L_115 - .L_114)
.L_114:
        /*002c*/ 	.word	0x00000000
        /*0030*/ 	.short	0x0000
        /*0032*/ 	.short	0x0000
        /*0034*/ 	.byte	0x00, 0xf5, 0x21, 0x00


	//----- nvinfo : EIATTR_SPARSE_MMA_MASK
	.align		4
.L_115:
        /*0038*/ 	.byte	0x03, 0x50
        /*003a*/ 	.short	0x0000


	//----- nvinfo : EIATTR_MAXREG_COUNT
	.align		4
        /*003c*/ 	.byte	0x03, 0x1b
        /*003e*/ 	.short	0x00ff


	//----- nvinfo : EIATTR_NUM_BARRIERS
	.align		4
        /*0040*/ 	.byte	0x02, 0x4c
        /*0042*/ 	.byte	0x01
	.zero		1


	//----- nvinfo : EIATTR_MERCURY_ISA_VERSION
	.align		4
        /*0044*/ 	.byte	0x03, 0x5f
        /*0046*/ 	.short	0x0101


	//----- nvinfo : EIATTR_VRC_CTA_INIT_COUNT
	.align		4
        /*0048*/ 	.byte	0x02, 0x4a
	.zero		1
	.zero		1


	//----- nvinfo : EIATTR_EXIT_INSTR_OFFSETS
	.align		4
        /*004c*/ 	.byte	0x04, 0x1c
        /*004e*/ 	.short	(.L_117 - .L_116)


	//   ....[0]....
.L_116:
        /*0050*/ 	.word	0x00000320


	//   ....[1]....
        /*0054*/ 	.word	0x00000390


	//----- nvinfo : EIATTR_CRS_STACK_SIZE
	.align		4
.L_117:
        /*0058*/ 	.byte	0x04, 0x1e
        /*005a*/ 	.short	(.L_119 - .L_118)
.L_118:
        /*005c*/ 	.word	0x00000000


	//----- nvinfo : EIATTR_CBANK_PARAM_SIZE
	.align		4
.L_119:
        /*0060*/ 	.byte	0x03, 0x19
        /*0062*/ 	.short	0x0014


	//----- nvinfo : EIATTR_PARAM_CBANK
	.align		4
        /*0064*/ 	.byte	0x04, 0x0a
        /*0066*/ 	.short	(.L_121 - .L_120)
	.align		4
.L_120:
        /*0068*/ 	.word	index@(.nv.constant0._Z14BlockSumKernelILi8EEvPiS0_i)
        /*006c*/ 	.short	0x0380
        /*006e*/ 	.short	0x0014


	//----- nvinfo : EIATTR_SW_WAR
	.align		4
.L_121:
        /*0070*/ 	.byte	0x04, 0x36
        /*0072*/ 	.short	(.L_123 - .L_122)
.L_122:
        /*0074*/ 	.word	0x00000008
.L_123:


//--------------------- .nv.info._Z14BlockSumKernelILi16EEvPiS0_i --------------------------
	.section	.nv.info._Z14BlockSumKernelILi16EEvPiS0_i,"",@"SHT_CUDA_INFO"
	.sectionflags	@""
	.align	4


	//----- nvinfo : EIATTR_CUDA_API_VERSION
	.align		4
        /*0000*/ 	.byte	0x04, 0x37
        /*0002*/ 	.short	(.L_125 - .L_124)
.L_124:
        /*0004*/ 	.word	0x00000082


	//----- nvinfo : EIATTR_KPARAM_INFO
	.align		4
.L_125:
        /*0008*/ 	.byte	0x04, 0x17
        /*000a*/ 	.short	(.L_127 - .L_126)
.L_126:
        /*000c*/ 	.word	0x00000000
        /*0010*/ 	.short	0x0002
        /*0012*/ 	.short	0x0010
        /*0014*/ 	.byte	0x00, 0xf0, 0x11, 0x00


	//----- nvinfo : EIATTR_KPARAM_INFO
	.align		4
.L_127:
        /*0018*/ 	.byte	0x04, 0x17
        /*001a*/ 	.short	(.L_129 - .L_128)
.L_128:
        /*001c*/ 	.word	0x00000000
        /*0020*/ 	.short	0x0001
        /*0022*/ 	.short	0x0008
        /*0024*/ 	.byte	0x00, 0xf5, 0x21, 0x00


	//----- nvinfo : EIATTR_KPARAM_INFO
	.align		4
.L_129:
        /*0028*/ 	.byte	0x04, 0x17
        /*002a*/ 	.short	(.L_131 - .L_130)
.L_130:
        /*002c*/ 	.word	0x00000000
        /*0030*/ 	.short	0x0000
        /*0032*/ 	.short	0x0000
        /*0034*/ 	.byte	0x00, 0xf5, 0x21, 0x00


	//----- nvinfo : EIATTR_SPARSE_MMA_MASK
	.align		4
.L_131:
        /*0038*/ 	.byte	0x03, 0x50
        /*003a*/ 	.short	0x0000


	//----- nvinfo : EIATTR_MAXREG_COUNT
	.align		4
        /*003c*/ 	.byte	0x03, 0x1b
        /*003e*/ 	.short	0x00ff


	//----- nvinfo : EIATTR_NUM_BARRIERS
	.align		4
        /*0040*/ 	.byte	0x02, 0x4c
        /*0042*/ 	.byte	0x01
	.zero		1


	//----- nvinfo : EIATTR_MERCURY_ISA_VERSION
	.align		4
        /*0044*/ 	.byte	0x03, 0x5f
        /*0046*/ 	.short	0x0101


	//----- nvinfo : EIATTR_VRC_CTA_INIT_COUNT
	.align		4
        /*0048*/ 	.byte	0x02, 0x4a
	.zero		1
	.zero		1


	//----- nvinfo : EIATTR_EXIT_INSTR_OFFSETS
	.align		4
        /*004c*/ 	.byte	0x04, 0x1c
        /*004e*/ 	.short	(.L_133 - .L_132)


	//   ....[0]....
.L_132:
        /*0050*/ 	.word	0x00000360


	//   ....[1]....
        /*0054*/ 	.word	0x000003d0


	//----- nvinfo : EIATTR_CRS_STACK_SIZE
	.align		4
.L_133:
        /*0058*/ 	.byte	0x04, 0x1e
        /*005a*/ 	.short	(.L_135 - .L_134)
.L_134:
        /*005c*/ 	.word	0x00000000


	//----- nvinfo : EIATTR_CBANK_PARAM_SIZE
	.align		4
.L_135:
        /*0060*/ 	.byte	0x03, 0x19
        /*0062*/ 	.short	0x0014


	//----- nvinfo : EIATTR_PARAM_CBANK
	.align		4
        /*0064*/ 	.byte	0x04, 0x0a
        /*0066*/ 	.short	(.L_137 - .L_136)
	.align		4
.L_136:
        /*0068*/ 	.word	index@(.nv.constant0._Z14BlockSumKernelILi16EEvPiS0_i)
        /*006c*/ 	.short	0x0380
        /*006e*/ 	.short	0x0014


	//----- nvinfo : EIATTR_SW_WAR
	.align		4
.L_137:
        /*0070*/ 	.byte	0x04, 0x36
        /*0072*/ 	.short	(.L_139 - .L_138)
.L_138:
        /*0074*/ 	.word	0x00000008
.L_139:


//--------------------- .nv.info._Z14BlockSumKernelILi32EEvPiS0_i --------------------------
	.section	.nv.info._Z14BlockSumKernelILi32EEvPiS0_i,"",@"SHT_CUDA_INFO"
	.sectionflags	@""
	.align	4


	//----- nvinfo : EIATTR_CUDA_API_VERSION
	.align		4
        /*0000*/ 	.byte	0x04, 0x37
        /*0002*/ 	.short	(.L_141 - .L_140)
.L_140:
        /*0004*/ 	.word	0x00000082


	//----- nvinfo : EIATTR_KPARAM_INFO
	.align		4
.L_141:
        /*0008*/ 	.byte	0x04, 0x17
        /*000a*/ 	.short	(.L_143 - .L_142)
.L_142:
        /*000c*/ 	.word	0x00000000
        /*0010*/ 	.short	0x0002
        /*0012*/ 	.short	0x0010
        /*0014*/ 	.byte	0x00, 0xf0, 0x11, 0x00


	//----- nvinfo : EIATTR_KPARAM_INFO
	.align		4
.L_143:
        /*0018*/ 	.byte	0x04, 0x17
        /*001a*/ 	.short	(.L_145 - .L_144)
.L_144:
        /*001c*/ 	.word	0x00000000
        /*0020*/ 	.short	0x0001
        /*0022*/ 	.short	0x0008
        /*0024*/ 	.byte	0x00, 0xf5, 0x21, 0x00


	//----- nvinfo : EIATTR_KPARAM_INFO
	.align		4
.L_145:
        /*0028*/ 	.byte	0x04, 0x17
        /*002a*/ 	.short	(.L_147 - .L_146)
.L_146:
        /*002c*/ 	.word	0x00000000
        /*0030*/ 	.short	0x0000
        /*0032*/ 	.short	0x0000
        /*0034*/ 	.byte	0x00, 0xf5, 0x21, 0x00


	//----- nvinfo : EIATTR_SPARSE_MMA_MASK
	.align		4
.L_147:
        /*0038*/ 	.byte	0x03, 0x50
        /*003a*/ 	.short	0x0000


	//----- nvinfo : EIATTR_MAXREG_COUNT
	.align		4
        /*003c*/ 	.byte	0x03, 0x1b
        /*003e*/ 	.short	0x00ff


	//----- nvinfo : EIATTR_NUM_BARRIERS
	.align		4
        /*0040*/ 	.byte	0x02, 0x4c
        /*0042*/ 	.byte	0x01
	.zero		1


	//----- nvinfo : EIATTR_MERCURY_ISA_VERSION
	.align		4
        /*0044*/ 	.byte	0x03, 0x5f
        /*0046*/ 	.short	0x0101


	//----- nvinfo : EIATTR_VRC_CTA_INIT_COUNT
	.align		4
        /*0048*/ 	.byte	0x02, 0x4a
	.zero		1
	.zero		1


	//----- nvinfo : EIATTR_EXIT_INSTR_OFFSETS
	.align		4
        /*004c*/ 	.byte	0x04, 0x1c
        /*004e*/ 	.short	(.L_149 - .L_148)


	//   ....[0]....
.L_148:
        /*0050*/ 	.word	0x000003a0


	//   ....[1]....
        /*0054*/ 	.word	0x00000410


	//----- nvinfo : EIATTR_CRS_STACK_SIZE
	.align		4
.L_149:
        /*0058*/ 	.byte	0x04, 0x1e
        /*005a*/ 	.short	(.L_151 - .L_150)
.L_150:
        /*005c*/ 	.word	0x00000000


	//----- nvinfo : EIATTR_CBANK_PARAM_SIZE
	.align		4
.L_151:
        /*0060*/ 	.byte	0x03, 0x19
        /*0062*/ 	.short	0x0014


	//----- nvinfo : EIATTR_PARAM_CBANK
	.align		4
        /*0064*/ 	.byte	0x04, 0x0a
        /*0066*/ 	.short	(.L_153 - .L_152)
	.align		4
.L_152:
        /*0068*/ 	.word	index@(.nv.constant0._Z14BlockSumKernelILi32EEvPiS0_i)
        /*006c*/ 	.short	0x0380
        /*006e*/ 	.short	0x0014


	//----- nvinfo : EIATTR_SW_WAR
	.align		4
.L_153:
        /*0070*/ 	.byte	0x04, 0x36
        /*0072*/ 	.short	(.L_155 - .L_154)
.L_154:
        /*0074*/ 	.word	0x00000008
.L_155:


//--------------------- .nv.info._Z14BlockSumKernelILi64EEvPiS0_i --------------------------
	.section	.nv.info._Z14BlockSumKernelILi64EEvPiS0_i,"",@"SHT_CUDA_INFO"
	.sectionflags	@""
	.align	4


	//----- nvinfo : EIATTR_CUDA_API_VERSION
	.align		4
        /*0000*/ 	.byte	0x04, 0x37
        /*0002*/ 	.short	(.L_157 - .L_156)
.L_156:
        /*0004*/ 	.word	0x00000082


	//----- nvinfo : EIATTR_KPARAM_INFO
	.align		4
.L_157:
        /*0008*/ 	.byte	0x04, 0x17
        /*000a*/ 	.short	(.L_159 - .L_158)
.L_158:
        /*000c*/ 	.word	0x00000000
        /*0010*/ 	.short	0x0002
        /*0012*/ 	.short	0x0010
        /*0014*/ 	.byte	0x00, 0xf0, 0x11, 0x00


	//----- nvinfo : EIATTR_KPARAM_INFO
	.align		4
.L_159:
        /*0018*/ 	.byte	0x04, 0x17
        /*001a*/ 	.short	(.L_161 - .L_160)
.L_160:
        /*001c*/ 	.word	0x00000000
        /*0020*/ 	.short	0x0001
        /*0022*/ 	.short	0x0008
        /*0024*/ 	.byte	0x00, 0xf5, 0x21, 0x00


	//----- nvinfo : EIATTR_KPARAM_INFO
	.align		4
.L_161:
        /*0028*/ 	.byte	0x04, 0x17
        /*002a*/ 	.short	(.L_163 - .L_162)
.L_162:
        /*002c*/ 	.word	0x00000000
        /*0030*/ 	.short	0x0000
        /*0032*/ 	.short	0x0000
        /*0034*/ 	.byte	0x00, 0xf5, 0x21, 0x00


	//----- nvinfo : EIATTR_SPARSE_MMA_MASK
	.align		4
.L_163:
        /*0038*/ 	.byte	0x03, 0x50
        /*003a*/ 	.short	0x0000


	//----- nvinfo : EIATTR_MAXREG_COUNT
	.align		4
        /*003c*/ 	.byte	0x03, 0x1b
        /*003e*/ 	.short	0x00ff


	//----- nvinfo : EIATTR_NUM_BARRIERS
	.align		4
        /*0040*/ 	.byte	0x02, 0x4c
        /*0042*/ 	.byte	0x01
	.zero		1


	//----- nvinfo : EIATTR_MERCURY_ISA_VERSION
	.align		4
        /*0044*/ 	.byte	0x03, 0x5f
        /*0046*/ 	.short	0x0101


	//----- nvinfo : EIATTR_VRC_CTA_INIT_COUNT
	.align		4
        /*0048*/ 	.byte	0x02, 0x4a
	.zero		1
	.zero		1


	//----- nvinfo : EIATTR_EXIT_INSTR_OFFSETS
	.align		4
        /*004c*/ 	.byte	0x04, 0x1c
        /*004e*/ 	.short	(.L_165 - .L_164)


	//   ....[0]....
.L_164:
        /*0050*/ 	.word	0x000003e0


	//   ....[1]....
        /*0054*/ 	.word	0x00000450


	//----- nvinfo : EIATTR_CRS_STACK_SIZE
	.align		4
.L_165:
        /*0058*/ 	.byte	0x04, 0x1e
        /*005a*/ 	.short	(.L_167 - .L_166)
.L_166:
        /*005c*/ 	.word	0x00000000


	//----- nvinfo : EIATTR_CBANK_PARAM_SIZE
	.align		4
.L_167:
        /*0060*/ 	.byte	0x03, 0x19
        /*0062*/ 	.short	0x0014


	//----- nvinfo : EIATTR_PARAM_CBANK
	.align		4
        /*0064*/ 	.byte	0x04, 0x0a
        /*0066*/ 	.short	(.L_169 - .L_168)
	.align		4
.L_168:
        /*0068*/ 	.word	index@(.nv.constant0._Z14BlockSumKernelILi64EEvPiS0_i)
        /*006c*/ 	.short	0x0380
        /*006e*/ 	.short	0x0014


	//----- nvinfo : EIATTR_SW_WAR
	.align		4
.L_169:
        /*0070*/ 	.byte	0x04, 0x36
        /*0072*/ 	.short	(.L_171 - .L_170)
.L_170:
        /*0074*/ 	.word	0x00000008
.L_171:


//--------------------- .nv.info._Z14BlockSumKernelILi128EEvPiS0_i --------------------------
	.section	.nv.info._Z14BlockSumKernelILi128EEvPiS0_i,"",@"SHT_CUDA_INFO"
	.sectionflags	@""
	.align	4


	//----- nvinfo : EIATTR_CUDA_API_VERSION
	.align		4
        /*0000*/ 	.byte	0x04, 0x37
        /*0002*/ 	.short	(.L_173 - .L_172)
.L_172:
        /*0004*/ 	.word	0x00000082


	//----- nvinfo : EIATTR_KPARAM_INFO
	.align		4
.L_173:
        /*0008*/ 	.byte	0x04, 0x17
        /*000a*/ 	.short	(.L_175 - .L_174)
.L_174:
        /*000c*/ 	.word	0x00000000
        /*0010*/ 	.short	0x0002
        /*0012*/ 	.short	0x0010
        /*0014*/ 	.byte	0x00, 0xf0, 0x11, 0x00


	//----- nvinfo : EIATTR_KPARAM_INFO
	.align		4
.L_175:
        /*0018*/ 	.byte	0x04, 0x17
        /*001a*/ 	.short	(.L_177 - .L_176)
.L_176:
        /*001c*/ 	.word	0x00000000
        /*0020*/ 	.short	0x0001
        /*0022*/ 	.short	0x0008
        /*0024*/ 	.byte	0x00, 0xf5, 0x21, 0x00


	//----- nvinfo : EIATTR_KPARAM_INFO
	.align		4
.L_177:
        /*0028*/ 	.byte	0x04, 0x17
        /*002a*/ 	.short	(.L_179 - .L_178)
.L_178:
        /*002c*/ 	.word	0x00000000
        /*0030*/ 	.short	0x0000
        /*0032*/ 	.short	0x0000
        /*0034*/ 	.byte	0x00, 0xf5, 0x21, 0x00


	//----- nvinfo : EIATTR_SPARSE_MMA_MASK
	.align		4
.L_179:
        /*0038*/ 	.byte	0x03, 0x50
        /*003a*/ 	.short	0x0000


	//----- nvinfo : EIATTR_MAXREG_COUNT
	.align		4
        /*003c*/ 	.byte	0x03, 0x1b
        /*003e*/ 	.short	0x00ff


	//----- nvinfo : EIATTR_NUM_BARRIERS
	.align		4
        /*0040*/ 	.byte	0x02, 0x4c
        /*0042*/ 	.byte	0x01
	.zero		1


	//----- nvinfo : EIATTR_MERCURY_ISA_VERSION
	.align		4
        /*0044*/ 	.byte	0x03, 0x5f
        /*0046*/ 	.short	0x0101


	//----- nvinfo : EIATTR_VRC_CTA_INIT_COUNT
	.align		4
        /*0048*/ 	.byte	0x02, 0x4a
	.zero		1
	.zero		1


	//----- nvinfo : EIATTR_EXIT_INSTR_OFFSETS
	.align		4
        /*004c*/ 	.byte	0x04, 0x1c
        /*004e*/ 	.short	(.L_181 - .L_180)


	//   ....[0]....
.L_180:
        /*0050*/ 	.word	0x00000420


	//   ....[1]....
        /*0054*/ 	.word	0x00000490


	//----- nvinfo : EIATTR_CRS_STACK_SIZE
	.align		4
.L_181:
        /*0058*/ 	.byte	0x04, 0x1e
        /*005a*/ 	.short	(.L_183 - .L_182)
.L_182:
        /*005c*/ 	.word	0x00000000


	//----- nvinfo : EIATTR_CBANK_PARAM_SIZE
	.align		4
.L_183:
        /*0060*/ 	.byte	0x03, 0x19
        /*0062*/ 	.short	0x0014


	//----- nvinfo : EIATTR_PARAM_CBANK
	.align		4
        /*0064*/ 	.byte	0x04, 0x0a
        /*0066*/ 	.short	(.L_185 - .L_184)
	.align		4
.L_184:
        /*0068*/ 	.word	index@(.nv.constant0._Z14BlockSumKernelILi128EEvPiS0_i)
        /*006c*/ 	.short	0x0380
        /*006e*/ 	.short	0x0014


	//----- nvinfo : EIATTR_SW_WAR
	.align		4
.L_185:
        /*0070*/ 	.byte	0x04, 0x36
        /*0072*/ 	.short	(.L_187 - .L_186)
.L_186:
        /*0074*/ 	.word	0x00000008
.L_187:


//--------------------- .nv.info._Z14BlockSumKernelILi256EEvPiS0_i --------------------------
	.section	.nv.info._Z14BlockSumKernelILi256EEvPiS0_i,"",@"SHT_CUDA_INFO"
	.sectionflags	@""
	.align	4


	//----- nvinfo : EIATTR_CUDA_API_VERSION
	.align		4
        /*0000*/ 	.byte	0x04, 0x37
        /*0002*/ 	.short	(.L_189 - .L_188)
.L_188:
        /*0004*/ 	.word	0x00000082


	//----- nvinfo : EIATTR_KPARAM_INFO
	.align		4
.L_189:
        /*0008*/ 	.byte	0x04, 0x17
        /*000a*/ 	.short	(.L_191 - .L_190)
.L_190:
        /*000c*/ 	.word	0x00000000
        /*0010*/ 	.short	0x0002
        /*0012*/ 	.short	0x0010
        /*0014*/ 	.byte	0x00, 0xf0, 0x11, 0x00


	//----- nvinfo : EIATTR_KPARAM_INFO
	.align		4
.L_191:
        /*0018*/ 	.byte	0x04, 0x17
        /*001a*/ 	.short	(.L_193 - .L_192)
.L_192:
        /*001c*/ 	.word	0x00000000
        /*0020*/ 	.short	0x0001
        /*0022*/ 	.short	0x0008
        /*0024*/ 	.byte	0x00, 0xf5, 0x21, 0x00


	//----- nvinfo : EIATTR_KPARAM_INFO
	.align		4
.L_193:
        /*0028*/ 	.byte	0x04, 0x17
        /*002a*/ 	.short	(.L_195 - .L_194)
.L_194:
        /*002c*/ 	.word	0x00000000
        /*0030*/ 	.short	0x0000
        /*0032*/ 	.short	0x0000
        /*0034*/ 	.byte	0x00, 0xf5, 0x21, 0x00


	//----- nvinfo : EIATTR_SPARSE_MMA_MASK
	.align		4
.L_195:
        /*0038*/ 	.byte	0x03, 0x50
        /*003a*/ 	.short	0x0000


	//----- nvinfo : EIATTR_MAXREG_COUNT
	.align		4
        /*003c*/ 	.byte	0x03, 0x1b
        /*003e*/ 	.short	0x00ff


	//----- nvinfo : EIATTR_NUM_BARRIERS
	.align		4
        /*0040*/ 	.byte	0x02, 0x4c
        /*0042*/ 	.byte	0x01
	.zero		1


	//----- nvinfo : EIATTR_MERCURY_ISA_VERSION
	.align		4
        /*0044*/ 	.byte	0x03, 0x5f
        /*0046*/ 	.short	0x0101


	//----- nvinfo : EIATTR_VRC_CTA_INIT_COUNT
	.align		4
        /*0048*/ 	.byte	0x02, 0x4a
	.zero		1
	.zero		1


	//----- nvinfo : EIATTR_EXIT_INSTR_OFFSETS
	.align		4
        /*004c*/ 	.byte	0x04, 0x1c
        /*004e*/ 	.short	(.L_197 - .L_196)


	//   ....[0]....
.L_196:
        /*0050*/ 	.word	0x00000460


	//   ....[1]....
        /*0054*/ 	.word	0x000004d0


	//----- nvinfo : EIATTR_CRS_STACK_SIZE
	.align		4
.L_197:
        /*0058*/ 	.byte	0x04, 0x1e
        /*005a*/ 	.short	(.L_199 - .L_198)
.L_198:
        /*005c*/ 	.word	0x00000000


	//----- nvinfo : EIATTR_CBANK_PARAM_SIZE
	.align		4
.L_199:
        /*0060*/ 	.byte	0x03, 0x19
        /*0062*/ 	.short	0x0014


	//----- nvinfo : EIATTR_PARAM_CBANK
	.align		4
        /*0064*/ 	.byte	0x04, 0x0a
        /*0066*/ 	.short	(.L_201 - .L_200)
	.align		4
.L_200:
        /*0068*/ 	.word	index@(.nv.constant0._Z14BlockSumKernelILi256EEvPiS0_i)
        /*006c*/ 	.short	0x0380
        /*006e*/ 	.short	0x0014


	//----- nvinfo : EIATTR_SW_WAR
	.align		4
.L_201:
        /*0070*/ 	.byte	0x04, 0x36
        /*0072*/ 	.short	(.L_203 - .L_202)
.L_202:
        /*0074*/ 	.word	0x00000008
.L_203:


//--------------------- .nv.info._Z14BlockSumKernelILi512EEvPiS0_i --------------------------
	.section	.nv.info._Z14BlockSumKernelILi512EEvPiS0_i,"",@"SHT_CUDA_INFO"
	.sectionflags	@""
	.align	4


	//----- nvinfo : EIATTR_CUDA_API_VERSION
	.align		4
        /*0000*/ 	.byte	0x04, 0x37
        /*0002*/ 	.short	(.L_205 - .L_204)
.L_204:
        /*0004*/ 	.word	0x00000082


	//----- nvinfo : EIATTR_KPARAM_INFO
	.align		4
.L_205:
        /*0008*/ 	.byte	0x04, 0x17
        /*000a*/ 	.short	(.L_207 - .L_206)
.L_206:
        /*000c*/ 	.word	0x00000000
        /*0010*/ 	.short	0x0002
        /*0012*/ 	.short	0x0010
        /*0014*/ 	.byte	0x00, 0xf0, 0x11, 0x00


	//----- nvinfo : EIATTR_KPARAM_INFO
	.align		4
.L_207:
        /*0018*/ 	.byte	0x04, 0x17
        /*001a*/ 	.short	(.L_209 - .L_208)
.L_208:
        /*001c*/ 	.word	0x00000000
        /*0020*/ 	.short	0x0001
        /*0022*/ 	.short	0x0008
        /*0024*/ 	.byte	0x00, 0xf5, 0x21, 0x00


	//----- nvinfo : EIATTR_KPARAM_INFO
	.align		4
.L_209:
        /*0028*/ 	.byte	0x04, 0x17
        /*002a*/ 	.short	(.L_211 - .L_210)
.L_210:
        /*002c*/ 	.word	0x00000000
        /*0030*/ 	.short	0x0000
        /*0032*/ 	.short	0x0000
        /*0034*/ 	.byte	0x00, 0xf5, 0x21, 0x00


	//----- nvinfo : EIATTR_SPARSE_MMA_MASK
	.align		4
.L_211:
        /*0038*/ 	.byte	0x03, 0x50
        /*003a*/ 	.short	0x0000


	//----- nvinfo : EIATTR_MAXREG_COUNT
	.align		4
        /*003c*/ 	.byte	0x03, 0x1b
        /*003e*/ 	.short	0x00ff


	//----- nvinfo : EIATTR_NUM_BARRIERS
	.align		4
        /*0040*/ 	.byte	0x02, 0x4c
        /*0042*/ 	.byte	0x01
	.zero		1


	//----- nvinfo : EIATTR_MERCURY_ISA_VERSION
	.align		4
        /*0044*/ 	.byte	0x03, 0x5f
        /*0046*/ 	.short	0x0101


	//----- nvinfo : EIATTR_VRC_CTA_INIT_COUNT
	.align		4
        /*0048*/ 	.byte	0x02, 0x4a
	.zero		1
	.zero		1


	//----- nvinfo : EIATTR_EXIT_INSTR_OFFSETS
	.align		4
        /*004c*/ 	.byte	0x04, 0x1c
        /*004e*/ 	.short	(.L_213 - .L_212)


	//   ....[0]....
.L_212:
        /*0050*/ 	.word	0x000004c0


	//   ....[1]....
        /*0054*/ 	.word	0x00000530


	//----- nvinfo : EIATTR_CRS_STACK_SIZE
	.align		4
.L_213:
        /*0058*/ 	.byte	0x04, 0x1e
        /*005a*/ 	.short	(.L_215 - .L_214)
.L_214:
        /*005c*/ 	.word	0x00000000


	//----- nvinfo : EIATTR_CBANK_PARAM_SIZE
	.align		4
.L_215:
        /*0060*/ 	.byte	0x03, 0x19
        /*0062*/ 	.short	0x0014


	//----- nvinfo : EIATTR_PARAM_CBANK
	.align		4
        /*0064*/ 	.byte	0x04, 0x0a
        /*0066*/ 	.short	(.L_217 - .L_216)
	.align		4
.L_216:
        /*0068*/ 	.word	index@(.nv.constant0._Z14BlockSumKernelILi512EEvPiS0_i)
        /*006c*/ 	.short	0x0380
        /*006e*/ 	.short	0x0014


	//----- nvinfo : EIATTR_SW_WAR
	.align		4
.L_217:
        /*0070*/ 	.byte	0x04, 0x36
        /*0072*/ 	.short	(.L_219 - .L_218)
.L_218:
        /*0074*/ 	.word	0x00000008
.L_219:


//--------------------- .nv.callgraph             --------------------------
	.section	.nv.callgraph,"",@"SHT_CUDA_CALLGRAPH"
	.align	4
	.sectionentsize	8
	.align		4
        /*0000*/ 	.word	0x00000000
	.align		4
        /*0004*/ 	.word	0xffffffff
	.align		4
        /*0008*/ 	.word	0x00000000
	.align		4
        /*000c*/ 	.word	0xfffffffe
	.align		4
        /*0010*/ 	.word	0x00000000
	.align		4
        /*0014*/ 	.word	0xfffffffd
	.align		4
        /*0018*/ 	.word	0x00000000
	.align		4
        /*001c*/ 	.word	0xfffffffc


//--------------------- .text._Z14BlockSumKernelILi1EEvPiS0_i --------------------------
	.section	.text._Z14BlockSumKernelILi1EEvPiS0_i,"ax",@progbits
	.align	128
        .global         _Z14BlockSumKernelILi1EEvPiS0_i
        .type           _Z14BlockSumKernelILi1EEvPiS0_i,@function
        .size           _Z14BlockSumKernelILi1EEvPiS0_i,(.L_x_40 - _Z14BlockSumKernelILi1EEvPiS0_i)
        .other          _Z14BlockSumKernelILi1EEvPiS0_i,@"STO_CUDA_ENTRY STV_DEFAULT"
_Z14BlockSumKernelILi1EEvPiS0_i:
.text._Z14BlockSumKernelILi1EEvPiS0_i:
[----:B------:R-:W-:Y:S01]  /*0000*/  LDC R1, c[0x0][0x37c] ;  /* 0x0000df00ff017b82 */ /* 0x000fe20000000800 */
[----:B------:R-:W0:Y:S01]  /*0010*/  S2R R9, SR_CTAID.X ;  /* 0x0000000000097919 */ /* 0x000e220000002500 */
[----:B------:R-:W1:Y:S01]  /*0020*/  LDCU UR4, c[0x0][0x390] ;  /* 0x00007200ff0477ac */ /* 0x000e620008000800 */
[----:B------:R-:W-:Y:S01]  /*0030*/  BSSY.RECONVERGENT B0, `(.L_x_0) ;  /* 0x0000016000007945 */ /* 0x000fe20003800200 */
[----:B------:R-:W-:Y:S01]  /*0040*/  HFMA2 R7, -RZ, RZ, 0, 0 ;  /* 0x00000000ff077431 */ /* 0x000fe200000001ff */
[----:B------:R-:W0:Y:S01]  /*0050*/  S2R R2, SR_TID.X ;  /* 0x0000000000027919 */ /* 0x000e220000002100 */
[----:B------:R-:W2:Y:S01]  /*0060*/  LDCU UR6, c[0x0][0x390] ;  /* 0x00007200ff0677ac */ /* 0x000ea20008000800 */
[----:B0-----:R-:W-:Y:S01]  /*0070*/  IMAD R0, R9, 0x2, R2 ;  /* 0x0000000209007824 */ /* 0x001fe200078e0202 */
[----:B------:R-:W-:-:S04]  /*0080*/  ISETP.NE.AND P0, PT, R2, RZ, PT ;  /* 0x000000ff0200720c */ /* 0x000fc80003f05270 */
[----:B-1----:R-:W-:Y:S01]  /*0090*/  ISETP.GE.U32.AND P1, PT, R0, UR4, PT ;  /* 0x0000000400007c0c */ /* 0x002fe2000bf26070 */
[----:B------:R-:W0:-:S12]  /*00a0*/  LDCU.64 UR4, c[0x0][0x358] ;  /* 0x00006b00ff0477ac */ /* 0x000e180008000a00 */
[----:B--2---:R-:W-:Y:S05]  /*00b0*/  @P1 BRA `(.L_x_1) ;  /* 0x0000000000341947 */ /* 0x004fea0003800000 */
[----:B------:R-:W1:Y:S01]  /*00c0*/  LDC R11, c[0x0][0x370] ;  /* 0x0000dc00ff0b7b82 */ /* 0x000e620000000800 */
[----:B------:R-:W-:-:S07]  /*00d0*/  IMAD.MOV.U32 R7, RZ, RZ, RZ ;  /* 0x000000ffff077224 */ /* 0x000fce00078e00ff */
[----:B------:R-:W2:Y:S02]  /*00e0*/  LDC.64 R2, c[0x0][0x380] ;  /* 0x0000e000ff027b82 */ /* 0x000ea40000000a00 */
.L_x_2:
[----:B------:R-:W-:-:S04]  /*00f0*/  IADD3 R4, PT, PT, R0, 0x1, RZ ;  /* 0x0000000100047810 */ /* 0x000fc80007ffe0ff */
[----:B------:R-:W-:Y:S01]  /*0100*/  ISETP.GE.U32.AND P1, PT, R4, UR6, PT ;  /* 0x0000000604007c0c */ /* 0x000fe2000bf26070 */
[----:B--2---:R-:W-:-:S05]  /*0110*/  IMAD.WIDE.U32 R4, R0, 0x4, R2 ;  /* 0x0000000400047825 */ /* 0x004fca00078e0002 */
[----:B0-----:R-:W2:Y:S07]  /*0120*/  LDG.E R6, desc[UR4][R4.64] ;  /* 0x0000000404067981 */ /* 0x001eae000c1e1900 */
[----:B------:R-:W3:Y:S01]  /*0130*/  @!P1 LDG.E R8, desc[UR4][R4.64+0x4] ;  /* 0x0000040404089981 */ /* 0x000ee2000c1e1900 */
[----:B-1----:R-:W-:-:S05]  /*0140*/  IMAD R0, R11, 0x2, R0 ;  /* 0x000000020b007824 */ /* 0x002fca00078e0200 */
[----:B------:R-:W-:Y:S02]  /*0150*/  ISETP.GE.U32.AND P2, PT, R0, UR6, PT ;  /* 0x0000000600007c0c */ /* 0x000fe4000bf46070 */
[----:B--2---:R-:W-:-:S05]  /*0160*/  IADD3 R7, PT, PT, R6, R7, RZ ;  /* 0x0000000706077210 */ /* 0x004fca0007ffe0ff */
[----:B---3--:R-:W-:-:S06]  /*0170*/  @!P1 IMAD.IADD R7, R7, 0x1, R8 ;  /* 0x0000000107079824 */ /* 0x008fcc00078e0208 */
[----:B------:R-:W-:Y:S05]  /*0180*/  @!P2 BRA `(.L_x_2) ;  /* 0xfffffffc00d8a947 */ /* 0x000fea000383ffff */
.L_x_1:
[----:B0-----:R-:W-:Y:S05]  /*0190*/  BSYNC.RECONVERGENT B0 ;  /* 0x0000000000007941 */ /* 0x001fea0003800200 */
.L_x_0:
[----:B------:R-:W-:Y:S08]  /*01a0*/  BAR.SYNC.DEFER_BLOCKING 0x0 ;  /* 0x0000000000007b1d */ /* 0x000ff00000010000 */
[----:B------:R-:W-:Y:S08]  /*01b0*/  BAR.SYNC.DEFER_BLOCKING 0x0 ;  /* 0x0000000000007b1d */ /* 0x000ff00000010000 */
[----:B------:R-:W-:Y:S08]  /*01c0*/  BAR.SYNC.DEFER_BLOCKING 0x0 ;  /* 0x0000000000007b1d */ /* 0x000ff00000010000 */
[----:B------:R-:W-:Y:S08]  /*01d0*/  BAR.SYNC.DEFER_BLOCKING 0x0 ;  /* 0x0000000000007b1d */ /* 0x000ff00000010000 */
[----:B------:R-:W-:Y:S08]  /*01e0*/  BAR.SYNC.DEFER_BLOCKING 0x0 ;  /* 0x0000000000007b1d */ /* 0x000ff00000010000 */
[----:B------:R-:W-:Y:S08]  /*01f0*/  BAR.SYNC.DEFER_BLOCKING 0x0 ;  /* 0x0000000000007b1d */ /* 0x000ff00000010000 */
[----:B------:R-:W-:Y:S08]  /*0200*/  BAR.SYNC.DEFER_BLOCKING 0x0 ;  /* 0x0000000000007b1d */ /* 0x000ff00000010000 */
[----:B------:R-:W-:Y:S08]  /*0210*/  BAR.SYNC.DEFER_BLOCKING 0x0 ;  /* 0x0000000000007b1d */ /* 0x000ff00000010000 */
[----:B------:R-:W-:Y:S06]  /*0220*/  BAR.SYNC.DEFER_BLOCKING 0x0 ;  /* 0x0000000000007b1d */ /* 0x000fec0000010000 */
[----:B------:R-:W-:Y:S05]  /*0230*/  @P0 EXIT ;  /* 0x000000000000094d */ /* 0x000fea0003800000 */
[----:B------:R-:W0:Y:S02]  /*0240*/  LDC.64 R2, c[0x0][0x388] ;  /* 0x0000e200ff027b82 */ /* 0x000e240000000a00 */
[----:B0-----:R-:W-:-:S05]  /*0250*/  IMAD.WIDE.U32 R2, R9, 0x4, R2 ;  /* 0x0000000409027825 */ /* 0x001fca00078e0002 */
[----:B------:R-:W-:Y:S01]  /*0260*/  STG.E desc[UR4][R2.64], R7 ;  /* 0x0000000702007986 */ /* 0x000fe2000c101904 */
[----:B------:R-:W-:Y:S05]  /*0270*/  EXIT ;  /* 0x000000000000794d */ /* 0x000fea0003800000 */
.L_x_3:
[----:B------:R-:W-:-:S00]  /*0280*/  BRA `(.L_x_3) ;  /* 0xfffffffc00fc7947 */ /* 0x000fc0000383ffff */
[----:B------:R-:W-:-:S00]  /*0290*/  NOP ;  /* 0x0000000000007918 */ /* 0x000fc00000000000 */
        /* <DEDUP_REMOVED lines=14> */
.L_x_40:


//--------------------- .text._Z14BlockSumKernelILi2EEvPiS0_i --------------------------
	.section	.text._Z14BlockSumKernelILi2EEvPiS0_i,"ax",@progbits
	.align	128
        .global         _Z14BlockSumKernelILi2EEvPiS0_i
        .type           _Z14BlockSumKernelILi2EEvPiS0_i,@function
        .size           _Z14BlockSumKernelILi2EEvPiS0_i,(.L_x_41 - _Z14BlockSumKernelILi2EEvPiS0_i)
        .other          _Z14BlockSumKernelILi2EEvPiS0_i,@"STO_CUDA_ENTRY STV_DEFAULT"
_Z14BlockSumKernelILi2EEvPiS0_i:
.text._Z14BlockSumKernelILi2EEvPiS0_i:
[----:B------:R-:W-:Y:S01]  /*0000*/  LDC R1, c[0x0][0x37c] ;  /* 0x0000df00ff017b82 */ /* 0x000fe20000000800 */
[----:B------:R-:W0:Y:S01]  /*0010*/  S2R R9, SR_CTAID.X ;  /* 0x0000000000097919 */ /* 0x000e220000002500 */
[----:B------:R-:W1:Y:S01]  /*0020*/  LDCU UR4, c[0x0][0x390] ;  /* 0x00007200ff0477ac */ /* 0x000e620008000800 */
[----:B------:R-:W-:Y:S01]  /*0030*/  BSSY.RECONVERGENT B0, `(.L_x_4) ;  /* 0x0000016000007945 */ /* 0x000fe20003800200 */
[----:B------:R-:W-:Y:S01]  /*0040*/  IMAD.MOV.U32 R8, RZ, RZ, RZ ;  /* 0x000000ffff087224 */ /* 0x000fe200078e00ff */
[----:B------:R-:W0:Y:S01]  /*0050*/  S2R R10, SR_TID.X ;  /* 0x00000000000a7919 */ /* 0x000e220000002100 */
[----:B------:R-:W2:Y:S01]  /*0060*/  LDCU.64 UR6, c[0x0][0x358] ;  /* 0x00006b00ff0677ac */ /* 0x000ea20008000a00 */
[----:B------:R-:W3:Y:S01]  /*0070*/  LDCU UR8, c[0x0][0x390] ;  /* 0x00007200ff0877ac */ /* 0x000ee20008000800 */
[----:B0-----:R-:W-:-:S05]  /*0080*/  IMAD R0, R9, 0x4, R10 ;  /* 0x0000000409007824 */ /* 0x001fca00078e020a */
[----:B-1----:R-:W-:-:S13]  /*0090*/  ISETP.GE.U32.AND P0, PT, R0, UR4, PT ;  /* 0x0000000400007c0c */ /* 0x002fda000bf06070 */
[----:B--23--:R-:W-:Y:S05]  /*00a0*/  @P0 BRA `(.L_x_5) ;  /* 0x0000000000380947 */ /* 0x00cfea0003800000 */
[----:B------:R-:W0:Y:S01]  /*00b0*/  LDC R11, c[0x0][0x370] ;  /* 0x0000dc00ff0b7b82 */ /* 0x000e220000000800 */
[----:B------:R-:W-:-:S07]  /*00c0*/  HFMA2 R8, -RZ, RZ, 0, 0 ;  /* 0x00000000ff087431 */ /* 0x000fce00000001ff */
[----:B------:R-:W1:Y:S02]  /*00d0*/  LDC.64 R6, c[0x0][0x380] ;  /* 0x0000e000ff067b82 */ /* 0x000e640000000a00 */
.L_x_6:
[C---:B------:R-:W-:Y:S02]  /*00e0*/  VIADD R5, R0.reuse, 0x2 ;  /* 0x0000000200057836 */ /* 0x040fe40000000000 */
[----:B-1----:R-:W-:-:S03]  /*00f0*/  IMAD.WIDE.U32 R2, R0, 0x4, R6 ;  /* 0x0000000400027825 */ /* 0x002fc600078e0006 */
[----:B------:R-:W-:-:S03]  /*0100*/  ISETP.GE.U32.AND P0, PT, R5, UR8, PT ;  /* 0x0000000805007c0c */ /* 0x000fc6000bf06070 */
[----:B------:R-:W2:Y:S10]  /*0110*/  LDG.E R3, desc[UR6][R2.64] ;  /* 0x0000000602037981 */ /* 0x000eb4000c1e1900 */
[----:B------:R-:W-:-:S06]  /*0120*/  @!P0 IMAD.WIDE.U32 R4, R5, 0x4, R6 ;  /* 0x0000000405048825 */ /* 0x000fcc00078e0006 */
[----:B------:R-:W3:Y:S01]  /*0130*/  @!P0 LDG.E R5, desc[UR6][R4.64] ;  /* 0x0000000604058981 */ /* 0x000ee2000c1e1900 */
[----:B0-----:R-:W-:-:S04]  /*0140*/  LEA R0, R11, R0, 0x2 ;  /* 0x000000000b007211 */ /* 0x001fc800078e10ff */
[----:B------:R-:W-:Y:S01]  /*0150*/  ISETP.GE.U32.AND P1, PT, R0, UR8, PT ;  /* 0x0000000800007c0c */ /* 0x000fe2000bf26070 */
[----:B--2---:R-:W-:-:S05]  /*0160*/  IMAD.IADD R8, R3, 0x1, R8 ;  /* 0x0000000103087824 */ /* 0x004fca00078e0208 */
[----:B---3--:R-:W-:-:S07]  /*0170*/  @!P0 IADD3 R8, PT, PT, R8, R5, RZ ;  /* 0x0000000508088210 */ /* 0x008fce0007ffe0ff */
[----:B------:R-:W-:Y:S05]  /*0180*/  @!P1 BRA `(.L_x_6) ;  /* 0xfffffffc00d49947 */ /* 0x000fea000383ffff */
.L_x_5:
[----:B------:R-:W-:Y:S05]  /*0190*/  BSYNC.RECONVERGENT B0 ;  /* 0x0000000000007941 */ /* 0x000fea0003800200 */
.L_x_4:
[----:B------:R-:W0:Y:S01]  /*01a0*/  S2UR UR5, SR_CgaCtaId ;  /* 0x00000000000579c3 */ /* 0x000e220000008800 */
[----:B------:R-:W-:Y:S01]  /*01b0*/  UMOV UR4, 0x400 ;  /* 0x0000040000047882 */ /* 0x000fe20000000000 */
[----:B------:R-:W-:Y:S01]  /*01c0*/  ISETP.NE.AND P0, PT, R10, RZ, PT ;  /* 0x000000ff0a00720c */ /* 0x000fe20003f05270 */
[----:B0-----:R-:W-:-:S06]  /*01d0*/  ULEA UR4, UR5, UR4, 0x18 ;  /* 0x0000000405047291 */ /* 0x001fcc000f8ec0ff */
[----:B------:R-:W-:-:S05]  /*01e0*/  LEA R3, R10, UR4, 0x2 ;  /* 0x000000040a037c11 */ /* 0x000fca000f8e10ff */
[----:B------:R0:W-:Y:S01]  /*01f0*/  STS [R3], R8 ;  /* 0x0000000803007388 */ /* 0x0001e20000000800 */
        /* <DEDUP_REMOVED lines=9> */
[----:B0-----:R-:W-:Y:S05]  /*0290*/  @P0 EXIT ;  /* 0x000000000000094d */ /* 0x001fea0003800000 */
[----:B------:R-:W0:Y:S01]  /*02a0*/  LDS R5, [UR4+0x4] ;  /* 0x00000404ff057984 */ /* 0x000e220008000800 */
[----:B------:R-:W1:Y:S02]  /*02b0*/  LDC.64 R2, c[0x0][0x388] ;  /* 0x0000e200ff027b82 */ /* 0x000e640000000a00 */
[----:B-1----:R-:W-:-:S04]  /*02c0*/  IMAD.WIDE.U32 R2, R9, 0x4, R2 ;  /* 0x0000000409027825 */ /* 0x002fc800078e0002 */
[----:B0-----:R-:W-:-:S05]  /*02d0*/  IMAD.IADD R5, R5, 0x1, R8 ;  /* 0x0000000105057824 */ /* 0x001fca00078e0208 */
[----:B------:R-:W-:Y:S04]  /*02e0*/  STS [UR4], R5 ;  /* 0x00000005ff007988 */ /* 0x000fe80008000804 */
[----:B------:R-:W-:Y:S01]  /*02f0*/  STG.E desc[UR6][R2.64], R5 ;  /* 0x0000000502007986 */ /* 0x000fe2000c101906 */
[----:B------:R-:W-:Y:S05]  /*0300*/  EXIT ;  /* 0x000000000000794d */ /* 0x000fea0003800000 */
.L_x_7:
        /* <DEDUP_REMOVED lines=15> */
.L_x_41:


//--------------------- .text._Z14BlockSumKernelILi4EEvPiS0_i --------------------------
	.section	.text._Z14BlockSumKernelILi4EEvPiS0_i,"ax",@progbits
	.align	128
        .global         _Z14BlockSumKernelILi4EEvPiS0_i
        .type           _Z14BlockSumKernelILi4EEvPiS0_i,@function
        .size           _Z14BlockSumKernelILi4EEvPiS0_i,(.L_x_42 - _Z14BlockSumKernelILi4EEvPiS0_i)
        .other          _Z14BlockSumKernelILi4EEvPiS0_i,@"STO_CUDA_ENTRY STV_DEFAULT"
_Z14BlockSumKernelILi4EEvPiS0_i:
.text._Z14BlockSumKernelILi4EEvPiS0_i:
        /* <DEDUP_REMOVED lines=14> */
.L_x_10:
        /* <DEDUP_REMOVED lines=11> */
.L_x_9:
[----:B------:R-:W-:Y:S05]  /*0190*/  BSYNC.RECONVERGENT B0 ;  /* 0x0000000000007941 */ /* 0x000fea0003800200 */
.L_x_8:
[----:B------:R-:W0:Y:S01]  /*01a0*/  S2UR UR5, SR_CgaCtaId ;  /* 0x00000000000579c3 */ /* 0x000e220000008800 */
[----:B------:R-:W-:Y:S01]  /*01b0*/  UMOV UR4, 0x400 ;  /* 0x0000040000047882 */ /* 0x000fe20000000000 */
[C---:B------:R-:W-:Y:S01]  /*01c0*/  ISETP.GT.U32.AND P0, PT, R10.reuse, 0x1, PT ;  /* 0x000000010a00780c */ /* 0x040fe20003f04070 */
[----:B------:R-:W-:Y:S01]  /*01d0*/  IMAD.MOV.U32 R5, RZ, RZ, R8 ;  /* 0x000000ffff057224 */ /* 0x000fe200078e0008 */
[----:B------:R-:W-:Y:S01]  /*01e0*/  ISETP.NE.AND P1, PT, R10, RZ, PT ;  /* 0x000000ff0a00720c */ /* 0x000fe20003f25270 */
[----:B0-----:R-:W-:-:S06]  /*01f0*/  ULEA UR4, UR5, UR4, 0x18 ;  /* 0x0000000405047291 */ /* 0x001fcc000f8ec0ff */
[----:B------:R-:W-:-:S05]  /*0200*/  LEA R3, R10, UR4, 0x2 ;  /* 0x000000040a037c11 */ /* 0x000fca000f8e10ff */
[----:B------:R-:W-:Y:S01]  /*0210*/  STS [R3], R8 ;  /* 0x0000000803007388 */ /* 0x000fe20000000800 */
        /* <DEDUP_REMOVED lines=8> */
[----:B------:R-:W0:Y:S02]  /*02a0*/  @!P0 LDS R0, [R3+0x8] ;  /* 0x0000080003008984 */ /* 0x000e240000000800 */
[----:B0-----:R-:W-:-:S05]  /*02b0*/  @!P0 IADD3 R5, PT, PT, R0, R5, RZ ;  /* 0x0000000500058210 */ /* 0x001fca0007ffe0ff */
[----:B------:R0:W-:Y:S01]  /*02c0*/  @!P0 STS [R3], R5 ;  /* 0x0000000503008388 */ /* 0x0001e20000000800 */
[----:B------:R-:W-:Y:S06]  /*02d0*/  BAR.SYNC.DEFER_BLOCKING 0x0 ;  /* 0x0000000000007b1d */ /* 0x000fec0000010000 */
[----:B------:R-:W-:Y:S05]  /*02e0*/  @P1 EXIT ;  /* 0x000000000000194d */ /* 0x000fea0003800000 */
[----:B------:R-:W1:Y:S01]  /*02f0*/  LDS R0, [UR4+0x4] ;  /* 0x00000404ff007984 */ /* 0x000e620008000800 */
[----:B0-----:R-:W0:Y:S02]  /*0300*/  LDC.64 R2, c[0x0][0x388] ;  /* 0x0000e200ff027b82 */ /* 0x001e240000000a00 */
[----:B0-----:R-:W-:-:S04]  /*0310*/  IMAD.WIDE.U32 R2, R9, 0x4, R2 ;  /* 0x0000000409027825 */ /* 0x001fc800078e0002 */
[----:B-1----:R-:W-:-:S05]  /*0320*/  IMAD.IADD R5, R0, 0x1, R5 ;  /* 0x0000000100057824 */ /* 0x002fca00078e0205 */
[----:B------:R-:W-:Y:S04]  /*0330*/  STS [UR4], R5 ;  /* 0x00000005ff007988 */ /* 0x000fe80008000804 */
[----:B------:R-:W-:Y:S01]  /*0340*/  STG.E desc[UR6][R2.64], R5 ;  /* 0x0000000502007986 */ /* 0x000fe2000c101906 */
[----:B------:R-:W-:Y:S05]  /*0350*/  EXIT ;  /* 0x000000000000794d */ /* 0x000fea0003800000 */
.L_x_11:
        /* <DEDUP_REMOVED lines=10> */
.L_x_42:


//--------------------- .text._Z14BlockSumKernelILi8EEvPiS0_i --------------------------
	.section	.text._Z14BlockSumKernelILi8EEvPiS0_i,"ax",@progbits
	.align	128
        .global         _Z14BlockSumKernelILi8EEvPiS0_i
        .type           _Z14BlockSumKernelILi8EEvPiS0_i,@function
        .size           _Z14BlockSumKernelILi8EEvPiS0_i,(.L_x_43 - _Z14BlockSumKernelILi8EEvPiS0_i)
        .other          _Z14BlockSumKernelILi8EEvPiS0_i,@"STO_CUDA_ENTRY STV_DEFAULT"
_Z14BlockSumKernelILi8EEvPiS0_i:
.text._Z14BlockSumKernelILi8EEvPiS0_i:
        /* <DEDUP_REMOVED lines=14> */
.L_x_14:
        /* <DEDUP_REMOVED lines=11> */
.L_x_13:
[----:B------:R-:W-:Y:S05]  /*0190*/  BSYNC.RECONVERGENT B0 ;  /* 0x0000000000007941 */ /* 0x000fea0003800200 */
.L_x_12:
[----:B------:R-:W0:Y:S01]  /*01a0*/  S2UR UR5, SR_CgaCtaId ;  /* 0x00000000000579c3 */ /* 0x000e220000008800 */
[----:B------:R-:W-:Y:S01]  /*01b0*/  UMOV UR4, 0x400 ;  /* 0x0000040000047882 */ /* 0x000fe20000000000 */
[C---:B------:R-:W-:Y:S01]  /*01c0*/  ISETP.GT.U32.AND P1, PT, R10.reuse, 0x3, PT ;  /* 0x000000030a00780c */ /* 0x040fe20003f24070 */
[----:B------:R-:W-:Y:S01]  /*01d0*/  IMAD.MOV.U32 R5, RZ, RZ, R8 ;  /* 0x000000ffff057224 */ /* 0x000fe200078e0008 */
[----:B------:R-:W-:Y:S01]  /*01e0*/  ISETP.GT.U32.AND P0, PT, R10, 0x1, PT ;  /* 0x000000010a00780c */ /* 0x000fe20003f04070 */
        /* <DEDUP_REMOVED lines=12> */
[----:B------:R-:W-:Y:S01]  /*02b0*/  @!P1 STS [R3], R5 ;  /* 0x0000000503009388 */ /* 0x000fe20000000800 */
[----:B------:R-:W-:Y:S01]  /*02c0*/  BAR.SYNC.DEFER_BLOCKING 0x0 ;  /* 0x0000000000007b1d */ /* 0x000fe20000010000 */
[----:B------:R-:W-:-:S05]  /*02d0*/  ISETP.NE.AND P1, PT, R10, RZ, PT ;  /* 0x000000ff0a00720c */ /* 0x000fca0003f25270 */
[----:B------:R-:W0:Y:S02]  /*02e0*/  @!P0 LDS R0, [R3+0x8] ;  /* 0x0000080003008984 */ /* 0x000e240000000800 */
[----:B0-----:R-:W-:-:S05]  /*02f0*/  @!P0 IMAD.IADD R5, R0, 0x1, R5 ;  /* 0x0000000100058824 */ /* 0x001fca00078e0205 */
[----:B------:R0:W-:Y:S01]  /*0300*/  @!P0 STS [R3], R5 ;  /* 0x0000000503008388 */ /* 0x0001e20000000800 */
[----:B------:R-:W-:Y:S06]  /*0310*/  BAR.SYNC.DEFER_BLOCKING 0x0 ;  /* 0x0000000000007b1d */ /* 0x000fec0000010000 */
[----:B------:R-:W-:Y:S05]  /*0320*/  @P1 EXIT ;  /* 0x000000000000194d */ /* 0x000fea0003800000 */
[----:B------:R-:W1:Y:S01]  /*0330*/  LDS R0, [UR4+0x4] ;  /* 0x00000404ff007984 */ /* 0x000e620008000800 */
[----:B0-----:R-:W0:Y:S02]  /*0340*/  LDC.64 R2, c[0x0][0x388] ;  /* 0x0000e200ff027b82 */ /* 0x001e240000000a00 */
[----:B0-----:R-:W-:Y:S01]  /*0350*/  IMAD.WIDE.U32 R2, R9, 0x4, R2 ;  /* 0x0000000409027825 */ /* 0x001fe200078e0002 */
[----:B-1----:R-:W-:-:S05]  /*0360*/  IADD3 R5, PT, PT, R0, R5, RZ ;  /* 0x0000000500057210 */ /* 0x002fca0007ffe0ff */
[----:B------:R-:W-:Y:S04]  /*0370*/  STS [UR4], R5 ;  /* 0x00000005ff007988 */ /* 0x000fe80008000804 */
[----:B------:R-:W-:Y:S01]  /*0380*/  STG.E desc[UR6][R2.64], R5 ;  /* 0x0000000502007986 */ /* 0x000fe2000c101906 */
[----:B------:R-:W-:Y:S05]  /*0390*/  EXIT ;  /* 0x000000000000794d */ /* 0x000fea0003800000 */
.L_x_15:
        /* <DEDUP_REMOVED lines=14> */
.L_x_43:


//--------------------- .text._Z14BlockSumKernelILi16EEvPiS0_i --------------------------
	.section	.text._Z14BlockSumKernelILi16EEvPiS0_i,"ax",@progbits
	.align	128
        .global         _Z14BlockSumKernelILi16EEvPiS0_i
        .type           _Z14BlockSumKernelILi16EEvPiS0_i,@function
        .size           _Z14BlockSumKernelILi16EEvPiS0_i,(.L_x_44 - _Z14BlockSumKernelILi16EEvPiS0_i)
        .other          _Z14BlockSumKernelILi16EEvPiS0_i,@"STO_CUDA_ENTRY STV_DEFAULT"
_Z14BlockSumKernelILi16EEvPiS0_i:
.text._Z14BlockSumKernelILi16EEvPiS0_i:
        /* <DEDUP_REMOVED lines=14> */
.L_x_18:
[C---:B------:R-:W-:Y:S02]  /*00e0*/  VIADD R5, R0.reuse, 0x10 ;  /* 0x0000001000057836 */ /* 0x040fe40000000000 */
[----:B-1----:R-:W-:-:S03]  /*00f0*/  IMAD.WIDE.U32 R2, R0, 0x4, R6 ;  /* 0x0000000400027825 */ /* 0x002fc600078e0006 */
[----:B------:R-:W-:-:S03]  /*0100*/  ISETP.GE.U32.AND P0, PT, R5, UR8, PT ;  /* 0x0000000805007c0c */ /* 0x000fc6000bf06070 */
[----:B------:R-:W2:Y:S10]  /*0110*/  LDG.E R3, desc[UR6][R2.64] ;  /* 0x0000000602037981 */ /* 0x000eb4000c1e1900 */
[----:B------:R-:W-:-:S06]  /*0120*/  @!P0 IMAD.WIDE.U32 R4, R5, 0x4, R6 ;  /* 0x0000000405048825 */ /* 0x000fcc00078e0006 */
[----:B------:R-:W3:Y:S01]  /*0130*/  @!P0 LDG.E R5, desc[UR6][R4.64] ;  /* 0x0000000604058981 */ /* 0x000ee2000c1e1900 */
[----:B0-----:R-:W-:-:S05]  /*0140*/  IMAD R0, R11, 0x20, R0 ;  /* 0x000000200b007824 */ /* 0x001fca00078e0200 */
[----:B------:R-:W-:Y:S02]  /*0150*/  ISETP.GE.U32.AND P1, PT, R0, UR8, PT ;  /* 0x0000000800007c0c */ /* 0x000fe4000bf26070 */
[----:B--2---:R-:W-:-:S05]  /*0160*/  IADD3 R8, PT, PT, R3, R8, RZ ;  /* 0x0000000803087210 */ /* 0x004fca0007ffe0ff */
[----:B---3--:R-:W-:-:S06]  /*0170*/  @!P0 IMAD.IADD R8, R8, 0x1, R5 ;  /* 0x0000000108088824 */ /* 0x008fcc00078e0205 */
[----:B------:R-:W-:Y:S05]  /*0180*/  @!P1 BRA `(.L_x_18) ;  /* 0xfffffffc00d49947 */ /* 0x000fea000383ffff */
.L_x_17:
[----:B------:R-:W-:Y:S05]  /*0190*/  BSYNC.RECONVERGENT B0 ;  /* 0x0000000000007941 */ /* 0x000fea0003800200 */
.L_x_16:
[----:B------:R-:W0:Y:S01]  /*01a0*/  S2UR UR5, SR_CgaCtaId ;  /* 0x00000000000579c3 */ /* 0x000e220000008800 */
[----:B------:R-:W-:Y:S01]  /*01b0*/  UMOV UR4, 0x400 ;  /* 0x0000040000047882 */ /* 0x000fe20000000000 */
[C---:B------:R-:W-:Y:S02]  /*01c0*/  ISETP.GT.U32.AND P1, PT, R10.reuse, 0x7, PT ;  /* 0x000000070a00780c */ /* 0x040fe40003f24070 */
[----:B------:R-:W-:Y:S02]  /*01d0*/  MOV R5, R8 ;  /* 0x0000000800057202 */ /* 0x000fe40000000f00 */
        /* <DEDUP_REMOVED lines=9> */
[----:B------:R-:W-:Y:S06]  /*0270*/  BAR.SYNC.DEFER_BLOCKING 0x0 ;  /* 0x0000000000007b1d */ /* 0x000fec0000010000 */
[----:B------:R-:W0:Y:S02]  /*0280*/  @!P1 LDS R0, [R3+0x20] ;  /* 0x0000200003009984 */ /* 0x000e240000000800 */
[----:B0-----:R-:W-:-:S05]  /*0290*/  @!P1 IMAD.IADD R5, R0, 0x1, R5 ;  /* 0x0000000100059824 */ /* 0x001fca00078e0205 */
[----:B------:R-:W-:Y:S01]  /*02a0*/  @!P1 STS [R3], R5 ;  /* 0x0000000503009388 */ /* 0x000fe20000000800 */
[----:B------:R-:W-:Y:S01]  /*02b0*/  BAR.SYNC.DEFER_BLOCKING 0x0 ;  /* 0x0000000000007b1d */ /* 0x000fe20000010000 */
[----:B------:R-:W-:-:S05]  /*02c0*/  ISETP.GT.U32.AND P1, PT, R10, 0x1, PT ;  /* 0x000000010a00780c */ /* 0x000fca0003f24070 */
        /* <DEDUP_REMOVED lines=17> */
.L_x_19:
        /* <DEDUP_REMOVED lines=10> */
.L_x_44:


//--------------------- .text._Z14BlockSumKernelILi32EEvPiS0_i --------------------------
	.section	.text._Z14BlockSumKernelILi32EEvPiS0_i,"ax",@progbits
	.align	128
        .global         _Z14BlockSumKernelILi32EEvPiS0_i
        .type           _Z14BlockSumKernelILi32EEvPiS0_i,@function
        .size           _Z14BlockSumKernelILi32EEvPiS0_i,(.L_x_45 - _Z14BlockSumKernelILi32EEvPiS0_i)
        .other          _Z14BlockSumKernelILi32EEvPiS0_i,@"STO_CUDA_ENTRY STV_DEFAULT"
_Z14BlockSumKernelILi32EEvPiS0_i:
.text._Z14BlockSumKernelILi32EEvPiS0_i:
        /* <DEDUP_REMOVED lines=14> */
.L_x_22:
        /* <DEDUP_REMOVED lines=11> */
.L_x_21:
[----:B------:R-:W-:Y:S05]  /*0190*/  BSYNC.RECONVERGENT B0 ;  /* 0x0000000000007941 */ /* 0x000fea0003800200 */
.L_x_20:
        /* <DEDUP_REMOVED lines=17> */
[----:B------:R-:W-:-:S05]  /*02b0*/  ISETP.GT.U32.AND P0, PT, R10, 0x3, PT ;  /* 0x000000030a00780c */ /* 0x000fca0003f04070 */
        /* <DEDUP_REMOVED lines=22> */
.L_x_23:
        /* <DEDUP_REMOVED lines=14> */
.L_x_45:


//--------------------- .text._Z14BlockSumKernelILi64EEvPiS0_i --------------------------
	.section	.text._Z14BlockSumKernelILi64EEvPiS0_i,"ax",@progbits
	.align	128
        .global         _Z14BlockSumKernelILi64EEvPiS0_i
        .type           _Z14BlockSumKernelILi64EEvPiS0_i,@function
        .size           _Z14BlockSumKernelILi64EEvPiS0_i,(.L_x_46 - _Z14BlockSumKernelILi64EEvPiS0_i)
        .other          _Z14BlockSumKernelILi64EEvPiS0_i,@"STO_CUDA_ENTRY STV_DEFAULT"
_Z14BlockSumKernelILi64EEvPiS0_i:
.text._Z14BlockSumKernelILi64EEvPiS0_i:
        /* <DEDUP_REMOVED lines=14> */
.L_x_26:
        /* <DEDUP_REMOVED lines=11> */
.L_x_25:
[----:B------:R-:W-:Y:S05]  /*0190*/  BSYNC.RECONVERGENT B0 ;  /* 0x0000000000007941 */ /* 0x000fea0003800200 */
.L_x_24:
        /* <DEDUP_REMOVED lines=44> */
.L_x_27:
        /* <DEDUP_REMOVED lines=10> */
.L_x_46:


//--------------------- .text._Z14BlockSumKernelILi128EEvPiS0_i --------------------------
	.section	.text._Z14BlockSumKernelILi128EEvPiS0_i,"ax",@progbits
	.align	128
        .global         _Z14BlockSumKernelILi128EEvPiS0_i
        .type           _Z14BlockSumKernelILi128EEvPiS0_i,@function
        .size           _Z14BlockSumKernelILi128EEvPiS0_i,(.L_x_47 - _Z14BlockSumKernelILi128EEvPiS0_i)
        .other          _Z14BlockSumKernelILi128EEvPiS0_i,@"STO_CUDA_ENTRY STV_DEFAULT"
_Z14BlockSumKernelILi128EEvPiS0_i:
.text._Z14BlockSumKernelILi128EEvPiS0_i:
        /* <DEDUP_REMOVED lines=12> */
[----:B------:R-:W-:-:S07]  /*00c0*/  IMAD.MOV.U32 R8, RZ, RZ, RZ ;  /* 0x000000ffff087224 */ /* 0x000fce00078e00ff */
[----:B------:R-:W1:Y:S02]  /*00d0*/  LDC.64 R6, c[0x0][0x380] ;  /* 0x0000e000ff067b82 */ /* 0x000e640000000a00 */
.L_x_30:
[C---:B------:R-:W-:Y:S01]  /*00e0*/  IADD3 R5, PT, PT, R0.reuse, 0x80, RZ ;  /* 0x0000008000057810 */ /* 0x040fe20007ffe0ff */
[----:B-1----:R-:W-:-:S03]  /*00f0*/  IMAD.WIDE.U32 R2, R0, 0x4, R6 ;  /* 0x0000000400027825 */ /* 0x002fc600078e0006 */
[----:B------:R-:W-:-:S03]  /*0100*/  ISETP.GE.U32.AND P0, PT, R5, UR8, PT ;  /* 0x0000000805007c0c */ /* 0x000fc6000bf06070 */
[----:B------:R-:W2:Y:S10]  /*0110*/  LDG.E R3, desc[UR6][R2.64] ;  /* 0x0000000602037981 */ /* 0x000eb4000c1e1900 */
[----:B------:R-:W-:-:S06]  /*0120*/  @!P0 IMAD.WIDE.U32 R4, R5, 0x4, R6 ;  /* 0x0000000405048825 */ /* 0x000fcc00078e0006 */
[----:B------:R-:W3:Y:S01]  /*0130*/  @!P0 LDG.E R5, desc[UR6][R4.64] ;  /* 0x0000000604058981 */ /* 0x000ee2000c1e1900 */
[----:B0-----:R-:W-:-:S05]  /*0140*/  IMAD R0, R11, 0x100, R0 ;  /* 0x000001000b007824 */ /* 0x001fca00078e0200 */
[----:B------:R-:W-:Y:S01]  /*0150*/  ISETP.GE.U32.AND P1, PT, R0, UR8, PT ;  /* 0x0000000800007c0c */ /* 0x000fe2000bf26070 */
[----:B--2---:R-:W-:-:S05]  /*0160*/  IMAD.IADD R8, R3, 0x1, R8 ;  /* 0x0000000103087824 */ /* 0x004fca00078e0208 */
[----:B---3--:R-:W-:-:S07]  /*0170*/  @!P0 IADD3 R8, PT, PT, R8, R5, RZ ;  /* 0x0000000508088210 */ /* 0x008fce0007ffe0ff */
[----:B------:R-:W-:Y:S05]  /*0180*/  @!P1 BRA `(.L_x_30) ;  /* 0xfffffffc00d49947 */ /* 0x000fea000383ffff */
.L_x_29:
[----:B------:R-:W-:Y:S05]  /*0190*/  BSYNC.RECONVERGENT B0 ;  /* 0x0000000000007941 */ /* 0x000fea0003800200 */
.L_x_28:
        /* <DEDUP_REMOVED lines=48> */
.L_x_31:
        /* <DEDUP_REMOVED lines=14> */
.L_x_47:


//--------------------- .text._Z14BlockSumKernelILi256EEvPiS0_i --------------------------
	.section	.text._Z14BlockSumKernelILi256EEvPiS0_i,"ax",@progbits
	.align	128
        .global         _Z14BlockSumKernelILi256EEvPiS0_i
        .type           _Z14BlockSumKernelILi256EEvPiS0_i,@function
        .size           _Z14BlockSumKernelILi256EEvPiS0_i,(.L_x_48 - _Z14BlockSumKernelILi256EEvPiS0_i)
        .other          _Z14BlockSumKernelILi256EEvPiS0_i,@"STO_CUDA_ENTRY STV_DEFAULT"
_Z14BlockSumKernelILi256EEvPiS0_i:
.text._Z14BlockSumKernelILi256EEvPiS0_i:
        /* <DEDUP_REMOVED lines=14> */
.L_x_34:
        /* <DEDUP_REMOVED lines=11> */
.L_x_33:
[----:B------:R-:W-:Y:S05]  /*0190*/  BSYNC.RECONVERGENT B0 ;  /* 0x0000000000007941 */ /* 0x000fea0003800200 */
.L_x_32:
        /* <DEDUP_REMOVED lines=52> */
.L_x_35:
        /* <DEDUP_REMOVED lines=10> */
.L_x_48:


//--------------------- .text._Z14BlockSumKernelILi512EEvPiS0_i --------------------------
	.section	.text._Z14BlockSumKernelILi512EEvPiS0_i,"ax",@progbits
	.align	128
        .global         _Z14BlockSumKernelILi512EEvPiS0_i
        .type           _Z14BlockSumKernelILi512EEvPiS0_i,@function
        .size           _Z14BlockSumKernelILi512EEvPiS0_i,(.L_x_49 - _Z14BlockSumKernelILi512EEvPiS0_i)
        .other          _Z14BlockSumKernelILi512EEvPiS0_i,@"STO_CUDA_ENTRY STV_DEFAULT"
_Z14BlockSumKernelILi512EEvPiS0_i:
.text._Z14BlockSumKernelILi512EEvPiS0_i:
[----:B------:R-:W-:Y:S01]  /*0000*/  LDC R1, c[0x0][0x37c] ;  /* 0x0000df00ff017b82 */ /* 0x000fe20000000800 */
[----:B------:R-:W0:Y:S01]  /*0010*/  S2R R0, SR_CTAID.X ;  /* 0x0000000000007919 */ /* 0x000e220000002500 */
[----:B------:R-:W1:Y:S01]  /*0020*/  LDCU UR4, c[0x0][0x390] ;  /* 0x00007200ff0477ac */ /* 0x000e620008000800 */
[----:B------:R-:W-:Y:S01]  /*0030*/  BSSY.RECONVERGENT B0, `(.L_x_36) ;  /* 0x0000018000007945 */ /* 0x000fe20003800200 */
[----:B------:R-:W-:Y:S01]  /*0040*/  IMAD.MOV.U32 R8, RZ, RZ, RZ ;  /* 0x000000ffff087224 */ /* 0x000fe200078e00ff */
[----:B------:R-:W2:Y:S01]  /*0050*/  S2R R11, SR_TID.X ;  /* 0x00000000000b7919 */ /* 0x000ea20000002100 */
[----:B------:R-:W3:Y:S01]  /*0060*/  LDCU.64 UR6, c[0x0][0x358] ;  /* 0x00006b00ff0677ac */ /* 0x000ee20008000a00 */
[----:B------:R-:W4:Y:S01]  /*0070*/  LDCU UR8, c[0x0][0x390] ;  /* 0x00007200ff0877ac */ /* 0x000f220008000800 */
[----:B0-----:R-:W-:-:S05]  /*0080*/  IMAD.SHL.U32 R2, R0, 0x400, RZ ;  /* 0x0000040000027824 */ /* 0x001fca00078e00ff */
[----:B--2---:R-:W-:-:S04]  /*0090*/  LOP3.LUT R2, R2, R11, RZ, 0xfc, !PT ;  /* 0x0000000b02027212 */ /* 0x004fc800078efcff */
[----:B-1----:R-:W-:-:S13]  /*00a0*/  ISETP.GE.U32.AND P0, PT, R2, UR4, PT ;  /* 0x0000000402007c0c */ /* 0x002fda000bf06070 */
[----:B---34-:R-:W-:Y:S05]  /*00b0*/  @P0 BRA `(.L_x_37) ;  /* 0x00000000003c0947 */ /* 0x018fea0003800000 */
[----:B------:R-:W0:Y:S01]  /*00c0*/  LDC R10, c[0x0][0x370] ;  /* 0x0000dc00ff0a7b82 */ /* 0x000e220000000800 */
[----:B------:R-:W-:Y:S02]  /*00d0*/  HFMA2 R8, -RZ, RZ, 0, 0 ;  /* 0x00000000ff087431 */ /* 0x000fe400000001ff */
[----:B------:R-:W-:-:S05]  /*00e0*/  IMAD.MOV.U32 R9, RZ, RZ, R2 ;  /* 0x000000ffff097224 */ /* 0x000fca00078e0002 */
[----:B------:R-:W1:Y:S02]  /*00f0*/  LDC.64 R6, c[0x0][0x380] ;  /* 0x0000e000ff067b82 */ /* 0x000e640000000a00 */
.L_x_38:
[C---:B------:R-:W-:Y:S02]  /*0100*/  VIADD R5, R9.reuse, 0x200 ;  /* 0x0000020009057836 */ /* 0x040fe40000000000 */
        /* <DEDUP_REMOVED lines=10> */
.L_x_37:
[----:B------:R-:W-:Y:S05]  /*01b0*/  BSYNC.RECONVERGENT B0 ;  /* 0x0000000000007941 */ /* 0x000fea0003800200 */
.L_x_36:
        /* <DEDUP_REMOVED lines=56> */
.L_x_39:
        /* <DEDUP_REMOVED lines=12> */
.L_x_49:


//--------------------- .nv.shared.reserved.0     --------------------------
	.section	.nv.shared.reserved.0,"aw",@nobits
	.weak		__nv_reservedSMEM_offset_0_alias
	.size		__nv_reservedSMEM_offset_0_alias, 0, 64
	.other		__nv_reservedSMEM_offset_0_alias,@"STO_CUDA_RESERVED_SHARED STV_DEFAULT"
__nv_reservedSMEM_offset_0_alias:
	.zero		0
	.zero		64


//--------------------- .nv.shared._Z14BlockSumKernelILi2EEvPiS0_i --------------------------
	.section	.nv.shared._Z14BlockSumKernelILi2EEvPiS0_i,"aw",@nobits
	.sectionflags	@""
	.align	4
.nv.shared._Z14BlockSumKernelILi2EEvPiS0_i:
	.zero		1032


//--------------------- .nv.shared._Z14BlockSumKernelILi4EEvPiS0_i --------------------------
	.section	.nv.shared._Z14BlockSumKernelILi4EEvPiS0_i,"aw",@nobits
	.sectionflags	@""
	.align	4
.nv.shared._Z14BlockSumKernelILi4EEvPiS0_i:
	.zero		1040


//--------------------- .nv.shared._Z14BlockSumKernelILi8EEvPiS0_i --------------------------
	.section	.nv.shared._Z14BlockSumKernelILi8EEvPiS0_i,"aw",@nobits
	.sectionflags	@""
	.align	4
.nv.shared._Z14BlockSumKernelILi8EEvPiS0_i:
	.zero		1056


//--------------------- .nv.shared._Z14BlockSumKernelILi16EEvPiS0_i --------------------------
	.section	.nv.shared._Z14BlockSumKernelILi16EEvPiS0_i,"aw",@nobits
	.sectionflags	@""
	.align	4
.nv.shared._Z14BlockSumKernelILi16EEvPiS0_i:
	.zero		1088


//--------------------- .nv.shared._Z14BlockSumKernelILi32EEvPiS0_i --------------------------
	.section	.nv.shared._Z14BlockSumKernelILi32EEvPiS0_i,"aw",@nobits
	.sectionflags	@""
	.align	4
.nv.shared._Z14BlockSumKernelILi32EEvPiS0_i:
	.zero		1152


//--------------------- .nv.shared._Z14BlockSumKernelILi64EEvPiS0_i --------------------------
	.section	.nv.shared._Z14BlockSumKernelILi64EEvPiS0_i,"aw",@nobits
	.sectionflags	@""
	.align	4
.nv.shared._Z14BlockSumKernelILi64EEvPiS0_i:
	.zero		1280


//--------------------- .nv.shared._Z14BlockSumKernelILi128EEvPiS0_i --------------------------
	.section	.nv.shared._Z14BlockSumKernelILi128EEvPiS0_i,"aw",@nobits
	.sectionflags	@""
	.align	4
.nv.shared._Z14BlockSumKernelILi128EEvPiS0_i:
	.zero		1536


//--------------------- .nv.shared._Z14BlockSumKernelILi256EEvPiS0_i --------------------------
	.section	.nv.shared._Z14BlockSumKernelILi256EEvPiS0_i,"aw",@nobits
	.sectionflags	@""
	.align	4
.nv.shared._Z14BlockSumKernelILi256EEvPiS0_i:
	.zero		2048


//--------------------- .nv.shared._Z14BlockSumKernelILi512EEvPiS0_i --------------------------
	.section	.nv.shared._Z14BlockSumKernelILi512EEvPiS0_i,"aw",@nobits
	.sectionflags	@""
	.align	4
.nv.shared._Z14BlockSumKernelILi512EEvPiS0_i:
	.zero		3072


//--------------------- .nv.constant0._Z14BlockSumKernelILi1EEvPiS0_i --------------------------
	.section	.nv.constant0._Z14BlockSumKernelILi1EEvPiS0_i,"a",@progbits
	.sectionflags	@""
	.align	4
.nv.constant0._Z14BlockSumKernelILi1EEvPiS0_i:
	.zero		916


//--------------------- .nv.constant0._Z14BlockSumKernelILi2EEvPiS0_i --------------------------
	.section	.nv.constant0._Z14BlockSumKernelILi2EEvPiS0_i,"a",@progbits
	.sectionflags	@""
	.align	4
.nv.constant0._Z14BlockSumKernelILi2EEvPiS0_i:
	.zero		916


//--------------------- .nv.constant0._Z14BlockSumKernelILi4EEvPiS0_i --------------------------
	.section	.nv.constant0._Z14BlockSumKernelILi4EEvPiS0_i,"a",@progbits
	.sectionflags	@""
	.align	4
.nv.constant0._Z14BlockSumKernelILi4EEvPiS0_i:
	.zero		916


//--------------------- .nv.constant0._Z14BlockSumKernelILi8EEvPiS0_i --------------------------
	.section	.nv.constant0._Z14BlockSumKernelILi8EEvPiS0_i,"a",@progbits
	.sectionflags	@""
	.align	4
.nv.constant0._Z14BlockSumKernelILi8EEvPiS0_i:
	.zero		916


//--------------------- .nv.constant0._Z14BlockSumKernelILi16EEvPiS0_i --------------------------
	.section	.nv.constant0._Z14BlockSumKernelILi16EEvPiS0_i,"a",@progbits
	.sectionflags	@""
	.align	4
.nv.constant0._Z14BlockSumKernelILi16EEvPiS0_i:
	.zero		916


//--------------------- .nv.constant0._Z14BlockSumKernelILi32EEvPiS0_i --------------------------
	.section	.nv.constant0._Z14BlockSumKernelILi32EEvPiS0_i,"a",@progbits
	.sectionflags	@""
	.align	4
.nv.constant0._Z14BlockSumKernelILi32EEvPiS0_i:
	.zero		916


//--------------------- .nv.constant0._Z14BlockSumKernelILi64EEvPiS0_i --------------------------
	.section	.nv.constant0._Z14BlockSumKernelILi64EEvPiS0_i,"a",@progbits
	.sectionflags	@""
	.align	4
.nv.constant0._Z14BlockSumKernelILi64EEvPiS0_i:
	.zero		916


//--------------------- .nv.constant0._Z14BlockSumKernelILi128EEvPiS0_i --------------------------
	.section	.nv.constant0._Z14BlockSumKernelILi128EEvPiS0_i,"a",@progbits
	.sectionflags	@""
	.align	4
.nv.constant0._Z14BlockSumKernelILi128EEvPiS0_i:
	.zero		916


//--------------------- .nv.constant0._Z14BlockSumKernelILi256EEvPiS0_i --------------------------
	.section	.nv.constant0._Z14BlockSumKernelILi256EEvPiS0_i,"a",@progbits
	.sectionflags	@""
	.align	4
.nv.constant0._Z14BlockSumKernelILi256EEvPiS0_i:
	.zero		916


//--------------------- .nv.constant0._Z14BlockSumKernelILi512EEvPiS0_i --------------------------
	.section	.nv.constant0._Z14BlockSumKernelILi512EEvPiS0_i,"a",@progbits
	.sectionflags	@""
	.align	4
.nv.constant0._Z14BlockSumKernelILi512EEvPiS0_i:
	.zero		916


//--------------------- SYMBOLS --------------------------

	.type		.nv.reservedSmem.offset0,@object
	.size		.nv.reservedSmem.offset0,0x4
	.type		.nv.reservedSmem.cap,@object
	.size		.nv.reservedSmem.cap,0x4
